//
// Generated by NVIDIA NVVM Compiler
//
// Compiler Build ID: CL-36424714
// Cuda compilation tools, release 13.0, V13.0.88
// Based on NVVM 20.0.0
//

.version 9.0
.target sm_100
.address_size 64

	// .globl	_Z4kcsrPiS_S_S_S_i
.extern .func  (.param .b32 func_retval0) vprintf
(
	.param .b64 vprintf_param_0,
	.param .b64 vprintf_param_1
)
;
.global .align 1 .b8 $str[19] = {105, 110, 115, 100, 101, 105, 32, 107, 101, 114, 110, 101, 108, 44, 32, 37, 100, 32};

.visible .entry _Z4kcsrPiS_S_S_S_i(
	.param .u64 .ptr .align 1 _Z4kcsrPiS_S_S_S_i_param_0,
	.param .u64 .ptr .align 1 _Z4kcsrPiS_S_S_S_i_param_1,
	.param .u64 .ptr .align 1 _Z4kcsrPiS_S_S_S_i_param_2,
	.param .u64 .ptr .align 1 _Z4kcsrPiS_S_S_S_i_param_3,
	.param .u64 .ptr .align 1 _Z4kcsrPiS_S_S_S_i_param_4,
	.param .u32 _Z4kcsrPiS_S_S_S_i_param_5
)
{
	.local .align 8 .b8 	__local_depot0[8];
	.reg .b64 	%SP;
	.reg .b64 	%SPL;
	.reg .pred 	%p<20>;
	.reg .b32 	%r<285>;
	.reg .b64 	%rd<117>;

	mov.u64 	%SPL, __local_depot0;
	cvta.local.u64 	%SP, %SPL;
	ld.param.u64 	%rd16, [_Z4kcsrPiS_S_S_S_i_param_0];
	ld.param.u64 	%rd17, [_Z4kcsrPiS_S_S_S_i_param_1];
	ld.param.u64 	%rd18, [_Z4kcsrPiS_S_S_S_i_param_4];
	ld.param.u32 	%r52, [_Z4kcsrPiS_S_S_S_i_param_5];
	cvta.to.global.u64 	%rd1, %rd17;
	cvta.to.global.u64 	%rd2, %rd16;
	cvta.to.global.u64 	%rd3, %rd18;
	setp.lt.s32 	%p1, %r52, 0;
	@%p1 bra 	$L__BB0_13;
	add.s32 	%r1, %r52, 1;
	setp.lt.u32 	%p2, %r52, 15;
	mov.b32 	%r266, 0;
	@%p2 bra 	$L__BB0_4;
	and.b32  	%r266, %r1, -16;
	neg.s32 	%r264, %r266;
	add.s64 	%rd115, %rd3, 32;
	add.u64 	%rd19, %SP, 0;
	mov.u64 	%rd21, $str;
$L__BB0_3:
	.pragma "nounroll";
	ld.global.u32 	%r55, [%rd115+-32];
	cvta.to.local.u64 	%rd20, %rd19;
	st.local.u32 	[%rd20], %r55;
	cvta.global.u64 	%rd22, %rd21;
	{ // callseq 0, 0
	.param .b64 param0;
	st.param.b64 	[param0], %rd22;
	.param .b64 param1;
	st.param.b64 	[param1], %rd19;
	.param .b32 retval0;
	call.uni (retval0), 
	vprintf, 
	(
	param0, 
	param1
	);
	ld.param.b32 	%r56, [retval0];
	} // callseq 0
	ld.global.u32 	%r58, [%rd115+-28];
	st.local.u32 	[%rd20], %r58;
	{ // callseq 1, 0
	.param .b64 param0;
	st.param.b64 	[param0], %rd22;
	.param .b64 param1;
	st.param.b64 	[param1], %rd19;
	.param .b32 retval0;
	call.uni (retval0), 
	vprintf, 
	(
	param0, 
	param1
	);
	ld.param.b32 	%r59, [retval0];
	} // callseq 1
	ld.global.u32 	%r61, [%rd115+-24];
	st.local.u32 	[%rd20], %r61;
	{ // callseq 2, 0
	.param .b64 param0;
	st.param.b64 	[param0], %rd22;
	.param .b64 param1;
	st.param.b64 	[param1], %rd19;
	.param .b32 retval0;
	call.uni (retval0), 
	vprintf, 
	(
	param0, 
	param1
	);
	ld.param.b32 	%r62, [retval0];
	} // callseq 2
	ld.global.u32 	%r64, [%rd115+-20];
	st.local.u32 	[%rd20], %r64;
	{ // callseq 3, 0
	.param .b64 param0;
	st.param.b64 	[param0], %rd22;
	.param .b64 param1;
	st.param.b64 	[param1], %rd19;
	.param .b32 retval0;
	call.uni (retval0), 
	vprintf, 
	(
	param0, 
	param1
	);
	ld.param.b32 	%r65, [retval0];
	} // callseq 3
	ld.global.u32 	%r67, [%rd115+-16];
	st.local.u32 	[%rd20], %r67;
	{ // callseq 4, 0
	.param .b64 param0;
	st.param.b64 	[param0], %rd22;
	.param .b64 param1;
	st.param.b64 	[param1], %rd19;
	.param .b32 retval0;
	call.uni (retval0), 
	vprintf, 
	(
	param0, 
	param1
	);
	ld.param.b32 	%r68, [retval0];
	} // callseq 4
	ld.global.u32 	%r70, [%rd115+-12];
	st.local.u32 	[%rd20], %r70;
	{ // callseq 5, 0
	.param .b64 param0;
	st.param.b64 	[param0], %rd22;
	.param .b64 param1;
	st.param.b64 	[param1], %rd19;
	.param .b32 retval0;
	call.uni (retval0), 
	vprintf, 
	(
	param0, 
	param1
	);
	ld.param.b32 	%r71, [retval0];
	} // callseq 5
	ld.global.u32 	%r73, [%rd115+-8];
	st.local.u32 	[%rd20], %r73;
	{ // callseq 6, 0
	.param .b64 param0;
	st.param.b64 	[param0], %rd22;
	.param .b64 param1;
	st.param.b64 	[param1], %rd19;
	.param .b32 retval0;
	call.uni (retval0), 
	vprintf, 
	(
	param0, 
	param1
	);
	ld.param.b32 	%r74, [retval0];
	} // callseq 6
	ld.global.u32 	%r76, [%rd115+-4];
	st.local.u32 	[%rd20], %r76;
	{ // callseq 7, 0
	.param .b64 param0;
	st.param.b64 	[param0], %rd22;
	.param .b64 param1;
	st.param.b64 	[param1], %rd19;
	.param .b32 retval0;
	call.uni (retval0), 
	vprintf, 
	(
	param0, 
	param1
	);
	ld.param.b32 	%r77, [retval0];
	} // callseq 7
	ld.global.u32 	%r79, [%rd115];
	st.local.u32 	[%rd20], %r79;
	{ // callseq 8, 0
	.param .b64 param0;
	st.param.b64 	[param0], %rd22;
	.param .b64 param1;
	st.param.b64 	[param1], %rd19;
	.param .b32 retval0;
	call.uni (retval0), 
	vprintf, 
	(
	param0, 
	param1
	);
	ld.param.b32 	%r80, [retval0];
	} // callseq 8
	ld.global.u32 	%r82, [%rd115+4];
	st.local.u32 	[%rd20], %r82;
	{ // callseq 9, 0
	.param .b64 param0;
	st.param.b64 	[param0], %rd22;
	.param .b64 param1;
	st.param.b64 	[param1], %rd19;
	.param .b32 retval0;
	call.uni (retval0), 
	vprintf, 
	(
	param0, 
	param1
	);
	ld.param.b32 	%r83, [retval0];
	} // callseq 9
	ld.global.u32 	%r85, [%rd115+8];
	st.local.u32 	[%rd20], %r85;
	{ // callseq 10, 0
	.param .b64 param0;
	st.param.b64 	[param0], %rd22;
	.param .b64 param1;
	st.param.b64 	[param1], %rd19;
	.param .b32 retval0;
	call.uni (retval0), 
	vprintf, 
	(
	param0, 
	param1
	);
	ld.param.b32 	%r86, [retval0];
	} // callseq 10
	ld.global.u32 	%r88, [%rd115+12];
	st.local.u32 	[%rd20], %r88;
	{ // callseq 11, 0
	.param .b64 param0;
	st.param.b64 	[param0], %rd22;
	.param .b64 param1;
	st.param.b64 	[param1], %rd19;
	.param .b32 retval0;
	call.uni (retval0), 
	vprintf, 
	(
	param0, 
	param1
	);
	ld.param.b32 	%r89, [retval0];
	} // callseq 11
	ld.global.u32 	%r91, [%rd115+16];
	st.local.u32 	[%rd20], %r91;
	{ // callseq 12, 0
	.param .b64 param0;
	st.param.b64 	[param0], %rd22;
	.param .b64 param1;
	st.param.b64 	[param1], %rd19;
	.param .b32 retval0;
	call.uni (retval0), 
	vprintf, 
	(
	param0, 
	param1
	);
	ld.param.b32 	%r92, [retval0];
	} // callseq 12
	ld.global.u32 	%r94, [%rd115+20];
	st.local.u32 	[%rd20], %r94;
	{ // callseq 13, 0
	.param .b64 param0;
	st.param.b64 	[param0], %rd22;
	.param .b64 param1;
	st.param.b64 	[param1], %rd19;
	.param .b32 retval0;
	call.uni (retval0), 
	vprintf, 
	(
	param0, 
	param1
	);
	ld.param.b32 	%r95, [retval0];
	} // callseq 13
	ld.global.u32 	%r97, [%rd115+24];
	st.local.u32 	[%rd20], %r97;
	{ // callseq 14, 0
	.param .b64 param0;
	st.param.b64 	[param0], %rd22;
	.param .b64 param1;
	st.param.b64 	[param1], %rd19;
	.param .b32 retval0;
	call.uni (retval0), 
	vprintf, 
	(
	param0, 
	param1
	);
	ld.param.b32 	%r98, [retval0];
	} // callseq 14
	ld.global.u32 	%r100, [%rd115+28];
	st.local.u32 	[%rd20], %r100;
	{ // callseq 15, 0
	.param .b64 param0;
	st.param.b64 	[param0], %rd22;
	.param .b64 param1;
	st.param.b64 	[param1], %rd19;
	.param .b32 retval0;
	call.uni (retval0), 
	vprintf, 
	(
	param0, 
	param1
	);
	ld.param.b32 	%r101, [retval0];
	} // callseq 15
	add.s32 	%r264, %r264, 16;
	add.s64 	%rd115, %rd115, 64;
	setp.ne.s32 	%p3, %r264, 0;
	@%p3 bra 	$L__BB0_3;
$L__BB0_4:
	and.b32  	%r7, %r1, 15;
	setp.eq.s32 	%p4, %r7, 0;
	@%p4 bra 	$L__BB0_13;
	add.u64 	%rd23, %SP, 0;
	add.u64 	%rd7, %SPL, 0;
	and.b32  	%r8, %r1, 7;
	setp.lt.u32 	%p5, %r7, 8;
	@%p5 bra 	$L__BB0_7;
	mul.wide.u32 	%rd24, %r266, 4;
	add.s64 	%rd25, %rd3, %rd24;
	ld.global.u32 	%r103, [%rd25];
	st.local.u32 	[%rd7], %r103;
	mov.u64 	%rd26, $str;
	cvta.global.u64 	%rd27, %rd26;
	{ // callseq 16, 0
	.param .b64 param0;
	st.param.b64 	[param0], %rd27;
	.param .b64 param1;
	st.param.b64 	[param1], %rd23;
	.param .b32 retval0;
	call.uni (retval0), 
	vprintf, 
	(
	param0, 
	param1
	);
	ld.param.b32 	%r104, [retval0];
	} // callseq 16
	ld.global.u32 	%r106, [%rd25+4];
	st.local.u32 	[%rd7], %r106;
	{ // callseq 17, 0
	.param .b64 param0;
	st.param.b64 	[param0], %rd27;
	.param .b64 param1;
	st.param.b64 	[param1], %rd23;
	.param .b32 retval0;
	call.uni (retval0), 
	vprintf, 
	(
	param0, 
	param1
	);
	ld.param.b32 	%r107, [retval0];
	} // callseq 17
	ld.global.u32 	%r109, [%rd25+8];
	st.local.u32 	[%rd7], %r109;
	{ // callseq 18, 0
	.param .b64 param0;
	st.param.b64 	[param0], %rd27;
	.param .b64 param1;
	st.param.b64 	[param1], %rd23;
	.param .b32 retval0;
	call.uni (retval0), 
	vprintf, 
	(
	param0, 
	param1
	);
	ld.param.b32 	%r110, [retval0];
	} // callseq 18
	ld.global.u32 	%r112, [%rd25+12];
	st.local.u32 	[%rd7], %r112;
	{ // callseq 19, 0
	.param .b64 param0;
	st.param.b64 	[param0], %rd27;
	.param .b64 param1;
	st.param.b64 	[param1], %rd23;
	.param .b32 retval0;
	call.uni (retval0), 
	vprintf, 
	(
	param0, 
	param1
	);
	ld.param.b32 	%r113, [retval0];
	} // callseq 19
	ld.global.u32 	%r115, [%rd25+16];
	st.local.u32 	[%rd7], %r115;
	{ // callseq 20, 0
	.param .b64 param0;
	st.param.b64 	[param0], %rd27;
	.param .b64 param1;
	st.param.b64 	[param1], %rd23;
	.param .b32 retval0;
	call.uni (retval0), 
	vprintf, 
	(
	param0, 
	param1
	);
	ld.param.b32 	%r116, [retval0];
	} // callseq 20
	ld.global.u32 	%r118, [%rd25+20];
	st.local.u32 	[%rd7], %r118;
	{ // callseq 21, 0
	.param .b64 param0;
	st.param.b64 	[param0], %rd27;
	.param .b64 param1;
	st.param.b64 	[param1], %rd23;
	.param .b32 retval0;
	call.uni (retval0), 
	vprintf, 
	(
	param0, 
	param1
	);
	ld.param.b32 	%r119, [retval0];
	} // callseq 21
	ld.global.u32 	%r121, [%rd25+24];
	st.local.u32 	[%rd7], %r121;
	{ // callseq 22, 0
	.param .b64 param0;
	st.param.b64 	[param0], %rd27;
	.param .b64 param1;
	st.param.b64 	[param1], %rd23;
	.param .b32 retval0;
	call.uni (retval0), 
	vprintf, 
	(
	param0, 
	param1
	);
	ld.param.b32 	%r122, [retval0];
	} // callseq 22
	ld.global.u32 	%r124, [%rd25+28];
	st.local.u32 	[%rd7], %r124;
	{ // callseq 23, 0
	.param .b64 param0;
	st.param.b64 	[param0], %rd27;
	.param .b64 param1;
	st.param.b64 	[param1], %rd23;
	.param .b32 retval0;
	call.uni (retval0), 
	vprintf, 
	(
	param0, 
	param1
	);
	ld.param.b32 	%r125, [retval0];
	} // callseq 23
	add.s32 	%r266, %r266, 8;
$L__BB0_7:
	setp.eq.s32 	%p6, %r8, 0;
	@%p6 bra 	$L__BB0_13;
	and.b32  	%r11, %r1, 3;
	setp.lt.u32 	%p7, %r8, 4;
	@%p7 bra 	$L__BB0_10;
	mul.wide.u32 	%rd29, %r266, 4;
	add.s64 	%rd30, %rd3, %rd29;
	ld.global.u32 	%r127, [%rd30];
	st.local.u32 	[%rd7], %r127;
	mov.u64 	%rd31, $str;
	cvta.global.u64 	%rd32, %rd31;
	{ // callseq 24, 0
	.param .b64 param0;
	st.param.b64 	[param0], %rd32;
	.param .b64 param1;
	st.param.b64 	[param1], %rd23;
	.param .b32 retval0;
	call.uni (retval0), 
	vprintf, 
	(
	param0, 
	param1
	);
	ld.param.b32 	%r128, [retval0];
	} // callseq 24
	ld.global.u32 	%r130, [%rd30+4];
	st.local.u32 	[%rd7], %r130;
	{ // callseq 25, 0
	.param .b64 param0;
	st.param.b64 	[param0], %rd32;
	.param .b64 param1;
	st.param.b64 	[param1], %rd23;
	.param .b32 retval0;
	call.uni (retval0), 
	vprintf, 
	(
	param0, 
	param1
	);
	ld.param.b32 	%r131, [retval0];
	} // callseq 25
	ld.global.u32 	%r133, [%rd30+8];
	st.local.u32 	[%rd7], %r133;
	{ // callseq 26, 0
	.param .b64 param0;
	st.param.b64 	[param0], %rd32;
	.param .b64 param1;
	st.param.b64 	[param1], %rd23;
	.param .b32 retval0;
	call.uni (retval0), 
	vprintf, 
	(
	param0, 
	param1
	);
	ld.param.b32 	%r134, [retval0];
	} // callseq 26
	ld.global.u32 	%r136, [%rd30+12];
	st.local.u32 	[%rd7], %r136;
	{ // callseq 27, 0
	.param .b64 param0;
	st.param.b64 	[param0], %rd32;
	.param .b64 param1;
	st.param.b64 	[param1], %rd23;
	.param .b32 retval0;
	call.uni (retval0), 
	vprintf, 
	(
	param0, 
	param1
	);
	ld.param.b32 	%r137, [retval0];
	} // callseq 27
	add.s32 	%r266, %r266, 4;
$L__BB0_10:
	setp.eq.s32 	%p8, %r11, 0;
	@%p8 bra 	$L__BB0_13;
	mul.wide.u32 	%rd34, %r266, 4;
	add.s64 	%rd116, %rd3, %rd34;
	neg.s32 	%r268, %r11;
	mov.u64 	%rd35, $str;
$L__BB0_12:
	.pragma "nounroll";
	ld.global.u32 	%r139, [%rd116];
	st.local.u32 	[%rd7], %r139;
	cvta.global.u64 	%rd36, %rd35;
	{ // callseq 28, 0
	.param .b64 param0;
	st.param.b64 	[param0], %rd36;
	.param .b64 param1;
	st.param.b64 	[param1], %rd23;
	.param .b32 retval0;
	call.uni (retval0), 
	vprintf, 
	(
	param0, 
	param1
	);
	ld.param.b32 	%r140, [retval0];
	} // callseq 28
	add.s64 	%rd116, %rd116, 4;
	add.s32 	%r268, %r268, 1;
	setp.ne.s32 	%p9, %r268, 0;
	@%p9 bra 	$L__BB0_12;
$L__BB0_13:
	mov.u32 	%r17, %tid.x;
	setp.ge.s32 	%p10, %r17, %r52;
	@%p10 bra 	$L__BB0_28;
	mul.wide.u32 	%rd38, %r17, 4;
	add.s64 	%rd39, %rd3, %rd38;
	ld.global.u32 	%r273, [%rd39];
	ld.global.u32 	%r19, [%rd39+4];
	setp.ge.s32 	%p11, %r273, %r19;
	mov.b32 	%r284, 0;
	@%p11 bra 	$L__BB0_27;
	ld.param.u64 	%rd114, [_Z4kcsrPiS_S_S_S_i_param_3];
	cvta.to.global.u64 	%rd11, %rd114;
	sub.s32 	%r20, %r19, %r273;
	and.b32  	%r21, %r20, 15;
	sub.s32 	%r145, %r273, %r19;
	setp.gt.u32 	%p12, %r145, -16;
	mov.b32 	%r284, 0;
	@%p12 bra 	$L__BB0_18;
	and.b32  	%r147, %r20, -16;
	neg.s32 	%r269, %r147;
	add.s64 	%rd12, %rd2, 32;
	add.s64 	%rd13, %rd11, 32;
	mov.b32 	%r284, 0;
$L__BB0_17:
	.pragma "nounroll";
	mul.wide.s32 	%rd40, %r273, 4;
	add.s64 	%rd41, %rd12, %rd40;
	add.s64 	%rd42, %rd13, %rd40;
	ld.global.u32 	%r148, [%rd41+-32];
	ld.global.u32 	%r149, [%rd42+-32];
	mul.wide.s32 	%rd43, %r149, 4;
	add.s64 	%rd44, %rd1, %rd43;
	ld.global.u32 	%r150, [%rd44];
	mad.lo.s32 	%r151, %r150, %r148, %r284;
	ld.global.u32 	%r152, [%rd41+-28];
	ld.global.u32 	%r153, [%rd42+-28];
	mul.wide.s32 	%rd45, %r153, 4;
	add.s64 	%rd46, %rd1, %rd45;
	ld.global.u32 	%r154, [%rd46];
	mad.lo.s32 	%r155, %r154, %r152, %r151;
	ld.global.u32 	%r156, [%rd41+-24];
	ld.global.u32 	%r157, [%rd42+-24];
	mul.wide.s32 	%rd47, %r157, 4;
	add.s64 	%rd48, %rd1, %rd47;
	ld.global.u32 	%r158, [%rd48];
	mad.lo.s32 	%r159, %r158, %r156, %r155;
	ld.global.u32 	%r160, [%rd41+-20];
	ld.global.u32 	%r161, [%rd42+-20];
	mul.wide.s32 	%rd49, %r161, 4;
	add.s64 	%rd50, %rd1, %rd49;
	ld.global.u32 	%r162, [%rd50];
	mad.lo.s32 	%r163, %r162, %r160, %r159;
	ld.global.u32 	%r164, [%rd41+-16];
	ld.global.u32 	%r165, [%rd42+-16];
	mul.wide.s32 	%rd51, %r165, 4;
	add.s64 	%rd52, %rd1, %rd51;
	ld.global.u32 	%r166, [%rd52];
	mad.lo.s32 	%r167, %r166, %r164, %r163;
	ld.global.u32 	%r168, [%rd41+-12];
	ld.global.u32 	%r169, [%rd42+-12];
	mul.wide.s32 	%rd53, %r169, 4;
	add.s64 	%rd54, %rd1, %rd53;
	ld.global.u32 	%r170, [%rd54];
	mad.lo.s32 	%r171, %r170, %r168, %r167;
	ld.global.u32 	%r172, [%rd41+-8];
	ld.global.u32 	%r173, [%rd42+-8];
	mul.wide.s32 	%rd55, %r173, 4;
	add.s64 	%rd56, %rd1, %rd55;
	ld.global.u32 	%r174, [%rd56];
	mad.lo.s32 	%r175, %r174, %r172, %r171;
	ld.global.u32 	%r176, [%rd41+-4];
	ld.global.u32 	%r177, [%rd42+-4];
	mul.wide.s32 	%rd57, %r177, 4;
	add.s64 	%rd58, %rd1, %rd57;
	ld.global.u32 	%r178, [%rd58];
	mad.lo.s32 	%r179, %r178, %r176, %r175;
	ld.global.u32 	%r180, [%rd41];
	ld.global.u32 	%r181, [%rd42];
	mul.wide.s32 	%rd59, %r181, 4;
	add.s64 	%rd60, %rd1, %rd59;
	ld.global.u32 	%r182, [%rd60];
	mad.lo.s32 	%r183, %r182, %r180, %r179;
	ld.global.u32 	%r184, [%rd41+4];
	ld.global.u32 	%r185, [%rd42+4];
	mul.wide.s32 	%rd61, %r185, 4;
	add.s64 	%rd62, %rd1, %rd61;
	ld.global.u32 	%r186, [%rd62];
	mad.lo.s32 	%r187, %r186, %r184, %r183;
	ld.global.u32 	%r188, [%rd41+8];
	ld.global.u32 	%r189, [%rd42+8];
	mul.wide.s32 	%rd63, %r189, 4;
	add.s64 	%rd64, %rd1, %rd63;
	ld.global.u32 	%r190, [%rd64];
	mad.lo.s32 	%r191, %r190, %r188, %r187;
	ld.global.u32 	%r192, [%rd41+12];
	ld.global.u32 	%r193, [%rd42+12];
	mul.wide.s32 	%rd65, %r193, 4;
	add.s64 	%rd66, %rd1, %rd65;
	ld.global.u32 	%r194, [%rd66];
	mad.lo.s32 	%r195, %r194, %r192, %r191;
	ld.global.u32 	%r196, [%rd41+16];
	ld.global.u32 	%r197, [%rd42+16];
	mul.wide.s32 	%rd67, %r197, 4;
	add.s64 	%rd68, %rd1, %rd67;
	ld.global.u32 	%r198, [%rd68];
	mad.lo.s32 	%r199, %r198, %r196, %r195;
	ld.global.u32 	%r200, [%rd41+20];
	ld.global.u32 	%r201, [%rd42+20];
	mul.wide.s32 	%rd69, %r201, 4;
	add.s64 	%rd70, %rd1, %rd69;
	ld.global.u32 	%r202, [%rd70];
	mad.lo.s32 	%r203, %r202, %r200, %r199;
	ld.global.u32 	%r204, [%rd41+24];
	ld.global.u32 	%r205, [%rd42+24];
	mul.wide.s32 	%rd71, %r205, 4;
	add.s64 	%rd72, %rd1, %rd71;
	ld.global.u32 	%r206, [%rd72];
	mad.lo.s32 	%r207, %r206, %r204, %r203;
	ld.global.u32 	%r208, [%rd41+28];
	ld.global.u32 	%r209, [%rd42+28];
	mul.wide.s32 	%rd73, %r209, 4;
	add.s64 	%rd74, %rd1, %rd73;
	ld.global.u32 	%r210, [%rd74];
	mad.lo.s32 	%r284, %r210, %r208, %r207;
	add.s32 	%r273, %r273, 16;
	add.s32 	%r269, %r269, 16;
	setp.ne.s32 	%p13, %r269, 0;
	@%p13 bra 	$L__BB0_17;
$L__BB0_18:
	setp.eq.s32 	%p14, %r21, 0;
	@%p14 bra 	$L__BB0_27;
	and.b32  	%r32, %r20, 7;
	setp.lt.u32 	%p15, %r21, 8;
	@%p15 bra 	$L__BB0_21;
	mul.wide.s32 	%rd75, %r273, 4;
	add.s64 	%rd76, %rd2, %rd75;
	ld.global.u32 	%r212, [%rd76];
	add.s64 	%rd77, %rd11, %rd75;
	ld.global.u32 	%r213, [%rd77];
	mul.wide.s32 	%rd78, %r213, 4;
	add.s64 	%rd79, %rd1, %rd78;
	ld.global.u32 	%r214, [%rd79];
	mad.lo.s32 	%r215, %r214, %r212, %r284;
	ld.global.u32 	%r216, [%rd76+4];
	ld.global.u32 	%r217, [%rd77+4];
	mul.wide.s32 	%rd80, %r217, 4;
	add.s64 	%rd81, %rd1, %rd80;
	ld.global.u32 	%r218, [%rd81];
	mad.lo.s32 	%r219, %r218, %r216, %r215;
	ld.global.u32 	%r220, [%rd76+8];
	ld.global.u32 	%r221, [%rd77+8];
	mul.wide.s32 	%rd82, %r221, 4;
	add.s64 	%rd83, %rd1, %rd82;
	ld.global.u32 	%r222, [%rd83];
	mad.lo.s32 	%r223, %r222, %r220, %r219;
	ld.global.u32 	%r224, [%rd76+12];
	ld.global.u32 	%r225, [%rd77+12];
	mul.wide.s32 	%rd84, %r225, 4;
	add.s64 	%rd85, %rd1, %rd84;
	ld.global.u32 	%r226, [%rd85];
	mad.lo.s32 	%r227, %r226, %r224, %r223;
	ld.global.u32 	%r228, [%rd76+16];
	ld.global.u32 	%r229, [%rd77+16];
	mul.wide.s32 	%rd86, %r229, 4;
	add.s64 	%rd87, %rd1, %rd86;
	ld.global.u32 	%r230, [%rd87];
	mad.lo.s32 	%r231, %r230, %r228, %r227;
	ld.global.u32 	%r232, [%rd76+20];
	ld.global.u32 	%r233, [%rd77+20];
	mul.wide.s32 	%rd88, %r233, 4;
	add.s64 	%rd89, %rd1, %rd88;
	ld.global.u32 	%r234, [%rd89];
	mad.lo.s32 	%r235, %r234, %r232, %r231;
	ld.global.u32 	%r236, [%rd76+24];
	ld.global.u32 	%r237, [%rd77+24];
	mul.wide.s32 	%rd90, %r237, 4;
	add.s64 	%rd91, %rd1, %rd90;
	ld.global.u32 	%r238, [%rd91];
	mad.lo.s32 	%r239, %r238, %r236, %r235;
	ld.global.u32 	%r240, [%rd76+28];
	ld.global.u32 	%r241, [%rd77+28];
	mul.wide.s32 	%rd92, %r241, 4;
	add.s64 	%rd93, %rd1, %rd92;
	ld.global.u32 	%r242, [%rd93];
	mad.lo.s32 	%r284, %r242, %r240, %r239;
	add.s32 	%r273, %r273, 8;
$L__BB0_21:
	setp.eq.s32 	%p16, %r32, 0;
	@%p16 bra 	$L__BB0_27;
	and.b32  	%r38, %r20, 3;
	setp.lt.u32 	%p17, %r32, 4;
	@%p17 bra 	$L__BB0_24;
	mul.wide.s32 	%rd94, %r273, 4;
	add.s64 	%rd95, %rd2, %rd94;
	ld.global.u32 	%r244, [%rd95];
	add.s64 	%rd96, %rd11, %rd94;
	ld.global.u32 	%r245, [%rd96];
	mul.wide.s32 	%rd97, %r245, 4;
	add.s64 	%rd98, %rd1, %rd97;
	ld.global.u32 	%r246, [%rd98];
	mad.lo.s32 	%r247, %r246, %r244, %r284;
	ld.global.u32 	%r248, [%rd95+4];
	ld.global.u32 	%r249, [%rd96+4];
	mul.wide.s32 	%rd99, %r249, 4;
	add.s64 	%rd100, %rd1, %rd99;
	ld.global.u32 	%r250, [%rd100];
	mad.lo.s32 	%r251, %r250, %r248, %r247;
	ld.global.u32 	%r252, [%rd95+8];
	ld.global.u32 	%r253, [%rd96+8];
	mul.wide.s32 	%rd101, %r253, 4;
	add.s64 	%rd102, %rd1, %rd101;
	ld.global.u32 	%r254, [%rd102];
	mad.lo.s32 	%r255, %r254, %r252, %r251;
	ld.global.u32 	%r256, [%rd95+12];
	ld.global.u32 	%r257, [%rd96+12];
	mul.wide.s32 	%rd103, %r257, 4;
	add.s64 	%rd104, %rd1, %rd103;
	ld.global.u32 	%r258, [%rd104];
	mad.lo.s32 	%r284, %r258, %r256, %r255;
	add.s32 	%r273, %r273, 4;
$L__BB0_24:
	setp.eq.s32 	%p18, %r38, 0;
	@%p18 bra 	$L__BB0_27;
	neg.s32 	%r281, %r38;
$L__BB0_26:
	.pragma "nounroll";
	mul.wide.s32 	%rd105, %r273, 4;
	add.s64 	%rd106, %rd11, %rd105;
	add.s64 	%rd107, %rd2, %rd105;
	ld.global.u32 	%r259, [%rd107];
	ld.global.u32 	%r260, [%rd106];
	mul.wide.s32 	%rd108, %r260, 4;
	add.s64 	%rd109, %rd1, %rd108;
	ld.global.u32 	%r261, [%rd109];
	mad.lo.s32 	%r284, %r261, %r259, %r284;
	add.s32 	%r273, %r273, 1;
	add.s32 	%r281, %r281, 1;
	setp.ne.s32 	%p19, %r281, 0;
	@%p19 bra 	$L__BB0_26;
$L__BB0_27:
	ld.param.u64 	%rd113, [_Z4kcsrPiS_S_S_S_i_param_2];
	cvta.to.global.u64 	%rd110, %rd113;
	add.s64 	%rd112, %rd110, %rd38;
	ld.global.u32 	%r262, [%rd112];
	add.s32 	%r263, %r262, %r284;
	st.global.u32 	[%rd112], %r263;
$L__BB0_28:
	ret;

}


// ===== COMPILED SASS (sm_100) =====

	.target	sm_100

	.elftype	@"ET_EXEC"


//--------------------- .note.nv.tkinfo           --------------------------
	.section	.note.nv.tkinfo,"",@"SHT_NOTE"
	.sectionflags	@"SHF_NOTE_NV_TKINFO"
	.tkinfo
        /*0018*/ 	.word	0x00000002
        /*0030*/ 	.string	""
        /*0030*/ 	.string	"ptxas"
        /*0030*/ 	.string	"Cuda compilation tools, release 13.0, V13.0.88"
        /*0030*/ 	.string	"Build cuda_13.0.r13.0/compiler.36424714_0"
        /*0030*/ 	.string	"-arch sm_100 -m 64 "



//--------------------- .note.nv.cuinfo           --------------------------
	.section	.note.nv.cuinfo,"",@"SHT_NOTE"
	.sectionflags	@"SHF_NOTE_NV_CUINFO"
        /*0018*/ 	.short	0x0002
        /*001a*/ 	.short	0x0064
        /*001c*/ 	.short	0x0082
	.zero		2


//--------------------- .nv.info                  --------------------------
	.section	.nv.info,"",@"SHT_CUDA_INFO"
	.align	4


	//----- nvinfo : EIATTR_REGCOUNT
	.align		4
        /*0000*/ 	.byte	0x04, 0x2f
        /*0002*/ 	.short	(.L_2 - .L_1)
	.align		4
.L_1:
        /*0004*/ 	.word	index@(_Z4kcsrPiS_S_S_S_i)
        /*0008*/ 	.word	0x00000020


	//----- nvinfo : EIATTR_FRAME_SIZE
	.align		4
.L_2:
        /*000c*/ 	.byte	0x04, 0x11
        /*000e*/ 	.short	(.L_4 - .L_3)
	.align		4
.L_3:
        /*0010*/ 	.word	index@(_Z4kcsrPiS_S_S_S_i)
        /*0014*/ 	.word	0x00000008


	//----- nvinfo : EIATTR_MIN_STACK_SIZE
	.align		4
.L_4:
        /*0018*/ 	.byte	0x04, 0x12
        /*001a*/ 	.short	(.L_6 - .L_5)
	.align		4
.L_5:
        /*001c*/ 	.word	index@(_Z4kcsrPiS_S_S_S_i)
        /*0020*/ 	.word	0x00000008
.L_6:


//--------------------- .nv.compat                --------------------------
	.section	.nv.compat,"",@"SHT_CUDA_COMPAT_INFO"
	.align	4
        /*0000*/ 	.byte	0x02, 0x09, 0x00, 0x00, 0x02, 0x02, 0x01, 0x00, 0x02, 0x05, 0x05, 0x00, 0x03, 0x07, 0x01, 0x01
        /*0010*/ 	.byte	0x02, 0x03, 0x00, 0x00, 0x02, 0x06, 0x01, 0x00, 0x04, 0x0b, 0x08, 0x00, 0x09, 0x00, 0x00, 0x00
        /*0020*/ 	.byte	0x00, 0x00, 0x00, 0x00


//--------------------- .nv.info._Z4kcsrPiS_S_S_S_i --------------------------
	.section	.nv.info._Z4kcsrPiS_S_S_S_i,"",@"SHT_CUDA_INFO"
	.sectionflags	@""
	.align	4


	//----- nvinfo : EIATTR_CUDA_API_VERSION
	.align		4
        /*0000*/ 	.byte	0x04, 0x37
        /*0002*/ 	.short	(.L_8 - .L_7)
.L_7:
        /*0004*/ 	.word	0x00000082


	//----- nvinfo : EIATTR_KPARAM_INFO
	.align		4
.L_8:
        /*0008*/ 	.byte	0x04, 0x17
        /*000a*/ 	.short	(.L_10 - .L_9)
.L_9:
        /*000c*/ 	.word	0x00000000
        /*0010*/ 	.short	0x0005
        /*0012*/ 	.short	0x0028
        /*0014*/ 	.byte	0x00, 0xf0, 0x11, 0x00


	//----- nvinfo : EIATTR_KPARAM_INFO
	.align		4
.L_10:
        /*0018*/ 	.byte	0x04, 0x17
        /*001a*/ 	.short	(.L_12 - .L_11)
.L_11:
        /*001c*/ 	.word	0x00000000
        /*0020*/ 	.short	0x0004
        /*0022*/ 	.short	0x0020
        /*0024*/ 	.byte	0x00, 0xf5, 0x21, 0x00


	//----- nvinfo : EIATTR_KPARAM_INFO
	.align		4
.L_12:
        /*0028*/ 	.byte	0x04, 0x17
        /*002a*/ 	.short	(.L_14 - .L_13)
.L_13:
        /*002c*/ 	.word	0x00000000
        /*0030*/ 	.short	0x0003
        /*0032*/ 	.short	0x0018
        /*0034*/ 	.byte	0x00, 0xf5, 0x21, 0x00


	//----- nvinfo : EIATTR_KPARAM_INFO
	.align		4
.L_14:
        /*0038*/ 	.byte	0x04, 0x17
        /*003a*/ 	.short	(.L_16 - .L_15)
.L_15:
        /*003c*/ 	.word	0x00000000
        /*0040*/ 	.short	0x0002
        /*0042*/ 	.short	0x0010
        /*0044*/ 	.byte	0x00, 0xf5, 0x21, 0x00


	//----- nvinfo : EIATTR_KPARAM_INFO
	.align		4
.L_16:
        /*0048*/ 	.byte	0x04, 0x17
        /*004a*/ 	.short	(.L_18 - .L_17)
.L_17:
        /*004c*/ 	.word	0x00000000
        /*0050*/ 	.short	0x0001
        /*0052*/ 	.short	0x0008
        /*0054*/ 	.byte	0x00, 0xf5, 0x21, 0x00


	//----- nvinfo : EIATTR_KPARAM_INFO
	.align		4
.L_18:
        /*0058*/ 	.byte	0x04, 0x17
        /*005a*/ 	.short	(.L_20 - .L_19)
.L_19:
        /*005c*/ 	.word	0x00000000
        /*0060*/ 	.short	0x0000
        /*0062*/ 	.short	0x0000
        /*0064*/ 	.byte	0x00, 0xf5, 0x21, 0x00


	//----- nvinfo : EIATTR_SPARSE_MMA_MASK
	.align		4
.L_20:
        /*0068*/ 	.byte	0x03, 0x50
        /*006a*/ 	.short	0x0000


	//----- nvinfo : EIATTR_MAXREG_COUNT
	.align		4
        /*006c*/ 	.byte	0x03, 0x1b
        /*006e*/ 	.short	0x00ff


	//----- nvinfo : EIATTR_EXTERNS
	.align		4
        /*0070*/ 	.byte	0x04, 0x0f
        /*0072*/ 	.short	(.L_22 - .L_21)


	//   ....[0]....
	.align		4
.L_21:
        /*0074*/ 	.word	index@(vprintf)


	//----- nvinfo : EIATTR_MERCURY_ISA_VERSION
	.align		4
.L_22:
        /*0078*/ 	.byte	0x03, 0x5f
        /*007a*/ 	.short	0x0101


	//----- nvinfo : EIATTR_VRC_CTA_INIT_COUNT
	.align		4
        /*007c*/ 	.byte	0x02, 0x4a
	.zero		1
	.zero		1


	//----- nvinfo : EIATTR_SYSCALL_OFFSETS
	.align		4
        /*0080*/ 	.byte	0x04, 0x46
        /*0082*/ 	.short	(.L_24 - .L_23)


	//   ....[0]....
.L_23:
        /*0084*/ 	.word	0x00000250


	//   ....[1]....
        /*0088*/ 	.word	0x000002f0


	//   ....[2]....
        /*008c*/ 	.word	0x00000390


	//   ....[3]....
        /*0090*/ 	.word	0x00000430


	//   ....[4]....
        /*0094*/ 	.word	0x000004d0


	//   ....[5]....
        /*0098*/ 	.word	0x00000570


	//   ....[6]....
        /*009c*/ 	.word	0x00000610


	//   ....[7]....
        /*00a0*/ 	.word	0x000006b0


	//   ....[8]....
        /*00a4*/ 	.word	0x00000750


	//   ....[9]....
        /*00a8*/ 	.word	0x000007f0


	//   ....[10]....
        /*00ac*/ 	.word	0x00000890


	//   ....[11]....
        /*00b0*/ 	.word	0x00000930


	//   ....[12]....
        /*00b4*/ 	.word	0x000009d0


	//   ....[13]....
        /*00b8*/ 	.word	0x00000a70


	//   ....[14]....
        /*00bc*/ 	.word	0x00000b10


	//   ....[15]....
        /*00c0*/ 	.word	0x00000bb0


	//   ....[16]....
        /*00c4*/ 	.word	0x00000d30


	//   ....[17]....
        /*00c8*/ 	.word	0x00000dd0


	//   ....[18]....
        /*00cc*/ 	.word	0x00000e70


	//   ....[19]....
        /*00d0*/ 	.word	0x00000f10


	//   ....[20]....
        /*00d4*/ 	.word	0x00000fb0


	//   ....[21]....
        /*00d8*/ 	.word	0x00001050


	//   ....[22]....
        /*00dc*/ 	.word	0x000010f0


	//   ....[23]....
        /*00e0*/ 	.word	0x00001190


	//   ....[24]....
        /*00e4*/ 	.word	0x000012c0


	//   ....[25]....
        /*00e8*/ 	.word	0x00001360


	//   ....[26]....
        /*00ec*/ 	.word	0x00001400


	//   ....[27]....
        /*00f0*/ 	.word	0x000014a0


	//   ....[28]....
        /*00f4*/ 	.word	0x00001600


	//----- nvinfo : EIATTR_EXIT_INSTR_OFFSETS
	.align		4
.L_24:
        /*00f8*/ 	.byte	0x04, 0x1c
        /*00fa*/ 	.short	(.L_26 - .L_25)


	//   ....[0]....
.L_25:
        /*00fc*/ 	.word	0x00001690


	//   ....[1]....
        /*0100*/ 	.word	0x00002480


	//----- nvinfo : EIATTR_CRS_STACK_SIZE
	.align		4
.L_26:
        /*0104*/ 	.byte	0x04, 0x1e
        /*0106*/ 	.short	(.L_28 - .L_27)
.L_27:
        /*0108*/ 	.word	0x00000000


	//----- nvinfo : EIATTR_CBANK_PARAM_SIZE
	.align		4
.L_28:
        /*010c*/ 	.byte	0x03, 0x19
        /*010e*/ 	.short	0x002c


	//----- nvinfo : EIATTR_PARAM_CBANK
	.align		4
        /*0110*/ 	.byte	0x04, 0x0a
        /*0112*/ 	.short	(.L_30 - .L_29)
	.align		4
.L_29:
        /*0114*/ 	.word	index@(.nv.constant0._Z4kcsrPiS_S_S_S_i)
        /*0118*/ 	.short	0x0380
        /*011a*/ 	.short	0x002c


	//----- nvinfo : EIATTR_SW_WAR
	.align		4
.L_30:
        /*011c*/ 	.byte	0x04, 0x36
        /*011e*/ 	.short	(.L_32 - .L_31)
.L_31:
        /*0120*/ 	.word	0x00000008
.L_32:


//--------------------- .nv.callgraph             --------------------------
	.section	.nv.callgraph,"",@"SHT_CUDA_CALLGRAPH"
	.align	4
	.sectionentsize	8
	.align		4
        /*0000*/ 	.word	0x00000000
	.align		4
        /*0004*/ 	.word	0xffffffff
	.align		4
        /*0008*/ 	.word	index@(_Z4kcsrPiS_S_S_S_i)
	.align		4
        /*000c*/ 	.word	index@(vprintf)
	.align		4
        /*0010*/ 	.word	0x00000000
	.align		4
        /*0014*/ 	.word	0xfffffffe
	.align		4
        /*0018*/ 	.word	0x00000000
	.align		4
        /*001c*/ 	.word	0xfffffffd
	.align		4
        /*0020*/ 	.word	0x00000000
	.align		4
        /*0024*/ 	.word	0xfffffffc


//--------------------- .nv.constant4             --------------------------
	.section	.nv.constant4,"a",@progbits
	.align	8
	.align		8
.nv.constant4:
        /*0000*/ 	.dword	vprintf
	.align		8
        /*0008*/ 	.dword	$str


//--------------------- .text._Z4kcsrPiS_S_S_S_i  --------------------------
	.section	.text._Z4kcsrPiS_S_S_S_i,"ax",@progbits
	.align	128
        .global         _Z4kcsrPiS_S_S_S_i
        .type           _Z4kcsrPiS_S_S_S_i,@function
        .size           _Z4kcsrPiS_S_S_S_i,(.L_x_47 - _Z4kcsrPiS_S_S_S_i)
        .other          _Z4kcsrPiS_S_S_S_i,@"STO_CUDA_ENTRY STV_DEFAULT"
_Z4kcsrPiS_S_S_S_i:
.text._Z4kcsrPiS_S_S_S_i:
[----:B------:R-:W0:Y:S08]  /*0000*/  LDC R1, c[0x0][0x37c] ;  /* 0x0000df00ff017b82 */ /* 0x000e300000000800 */
[----:B------:R-:W1:Y:S01]  /*0010*/  LDC R24, c[0x0][0x3a8] ;  /* 0x0000ea00ff187b82 */ /* 0x000e620000000800 */
[----:B------:R-:W2:Y:S01]  /*0020*/  LDCU UR4, c[0x0][0x2f8] ;  /* 0x00005f00ff0477ac */ /* 0x000ea20008000800 */
[----:B0-----:R-:W-:Y:S01]  /*0030*/  IADD3 R1, PT, PT, R1, -0x8, RZ ;  /* 0xfffffff801017810 */ /* 0x001fe20007ffe0ff */
[----:B------:R-:W0:Y:S01]  /*0040*/  LDCU UR5, c[0x0][0x2fc] ;  /* 0x00005f80ff0577ac */ /* 0x000e220008000800 */
[----:B------:R-:W3:Y:S02]  /*0050*/  LDCU.64 UR36, c[0x0][0x358] ;  /* 0x00006b00ff2477ac */ /* 0x000ee40008000a00 */
[----:B--2---:R-:W-:-:S02]  /*0060*/  IADD3 R18, P1, PT, R1, UR4, RZ ;  /* 0x0000000401127c10 */ /* 0x004fc4000ff3e0ff */
[----:B-1----:R-:W-:-:S03]  /*0070*/  ISETP.GE.AND P0, PT, R24, RZ, PT ;  /* 0x000000ff1800720c */ /* 0x002fc60003f06270 */
[----:B0-----:R-:W-:-:S10]  /*0080*/  IMAD.X R2, RZ, RZ, UR5, P1 ;  /* 0x00000005ff027e24 */ /* 0x001fd400088e06ff */
[----:B---3--:R-:W-:Y:S05]  /*0090*/  @!P0 BRA `(.L_x_0) ;  /* 0x0000001400708947 */ /* 0x008fea0003800000 */
[C---:B------:R-:W-:Y:S01]  /*00a0*/  ISETP.GE.U32.AND P0, PT, R24.reuse, 0xf, PT ;  /* 0x0000000f1800780c */ /* 0x040fe20003f06070 */
[----:B------:R-:W-:Y:S01]  /*00b0*/  IMAD.MOV.U32 R23, RZ, RZ, RZ ;  /* 0x000000ffff177224 */ /* 0x000fe200078e00ff */
[----:B------:R-:W-:-:S11]  /*00c0*/  IADD3 R24, PT, PT, R24, 0x1, RZ ;  /* 0x0000000118187810 */ /* 0x000fd60007ffe0ff */
[----:B------:R-:W-:Y:S05]  /*00d0*/  @!P0 BRA `(.L_x_1) ;  /* 0x0000000800cc8947 */ /* 0x000fea0003800000 */
[----:B------:R-:W0:Y:S01]  /*00e0*/  LDCU.64 UR4, c[0x0][0x3a0] ;  /* 0x00007400ff0477ac */ /* 0x000e220008000a00 */
[----:B------:R-:W-:Y:S01]  /*00f0*/  LOP3.LUT R23, R24, 0xfffffff0, RZ, 0xc0, !PT ;  /* 0xfffffff018177812 */ /* 0x000fe200078ec0ff */
[----:B------:R-:W-:Y:S03]  /*0100*/  BSSY.RECONVERGENT B6, `(.L_x_1) ;  /* 0x00000b0000067945 */ /* 0x000fe60003800200 */
[----:B------:R-:W-:Y:S01]  /*0110*/  IADD3 R25, PT, PT, -R23, RZ, RZ ;  /* 0x000000ff17197210 */ /* 0x000fe20007ffe1ff */
[----:B0-----:R-:W-:-:S04]  /*0120*/  UIADD3 UR4, UP0, UPT, UR4, 0x20, URZ ;  /* 0x0000002004047890 */ /* 0x001fc8000ff1e0ff */
[----:B------:R-:W-:Y:S02]  /*0130*/  UIADD3.X UR5, UPT, UPT, URZ, UR5, URZ, UP0, !UPT ;  /* 0x00000005ff057290 */ /* 0x000fe400087fe4ff */
[----:B------:R-:W-:-:S04]  /*0140*/  IMAD.U32 R16, RZ, RZ, UR4 ;  /* 0x00000004ff107e24 */ /* 0x000fc8000f8e00ff */
[----:B------:R-:W-:-:S07]  /*0150*/  MOV R17, UR5 ;  /* 0x0000000500117c02 */ /* 0x000fce0008000f00 */
.L_x_18:
[----:B------:R-:W2:Y:S01]  /*0160*/  LDG.E R0, desc[UR36][R16.64+-0x20] ;  /* 0xffffe02410007981 */ /* 0x000ea2000c1e1900 */
[----:B------:R-:W0:Y:S01]  /*0170*/  LDCU UR4, c[0x0][0x2f8] ;  /* 0x00005f00ff0477ac */ /* 0x000e220008000800 */
[----:B------:R-:W-:Y:S01]  /*0180*/  MOV R22, 0x0 ;  /* 0x0000000000167802 */ /* 0x000fe20000000f00 */
[----:B------:R-:W-:Y:S01]  /*0190*/  IMAD.MOV.U32 R6, RZ, RZ, R18 ;  /* 0x000000ffff067224 */ /* 0x000fe200078e0012 */
[----:B------:R-:W-:Y:S02]  /*01a0*/  IADD3 R25, PT, PT, R25, 0x10, RZ ;  /* 0x0000001019197810 */ /* 0x000fe40007ffe0ff */
[----:B------:R1:W3:Y:S01]  /*01b0*/  LDC.64 R8, c[0x4][R22] ;  /* 0x0100000016087b82 */ /* 0x0002e20000000a00 */
[----:B------:R-:W-:Y:S02]  /*01c0*/  MOV R7, R2 ;  /* 0x0000000200077202 */ /* 0x000fe40000000f00 */
[----:B------:R-:W-:-:S04]  /*01d0*/  ISETP.NE.AND P0, PT, R25, RZ, PT ;  /* 0x000000ff1900720c */ /* 0x000fc80003f05270 */
[----:B------:R-:W-:Y:S01]  /*01e0*/  P2R R26, PR, RZ, 0x1 ;  /* 0x00000001ff1a7803 */ /* 0x000fe20000000000 */
[----:B0-----:R-:W-:Y:S01]  /*01f0*/  VIADD R19, R18, -UR4 ;  /* 0x8000000412137c36 */ /* 0x001fe20008000000 */
[----:B------:R-:W0:Y:S02]  /*0200*/  LDCU.64 UR4, c[0x4][0x8] ;  /* 0x01000100ff0477ac */ /* 0x000e240008000a00 */
[----:B0-----:R-:W-:Y:S01]  /*0210*/  IMAD.U32 R4, RZ, RZ, UR4 ;  /* 0x00000004ff047e24 */ /* 0x001fe2000f8e00ff */
[----:B------:R-:W-:Y:S01]  /*0220*/  MOV R5, UR5 ;  /* 0x0000000500057c02 */ /* 0x000fe20008000f00 */
[----:B--23--:R1:W-:Y:S06]  /*0230*/  STL [R19], R0 ;  /* 0x0000000013007387 */ /* 0x00c3ec0000100800 */
[----:B------:R-:W-:-:S07]  /*0240*/  LEPC R20, `(.L_x_2) ;  /* 0x000000001014794e */ /* 0x000fce0000000000 */
[----:B-1----:R-:W-:Y:S05]  /*0250*/  CALL.ABS.NOINC R8 ;  /* 0x0000000008007343 */ /* 0x002fea0003c00000 */
.L_x_2:
[----:B------:R-:W2:Y:S01]  /*0260*/  LDG.E R0, desc[UR36][R16.64+-0x1c] ;  /* 0xffffe42410007981 */ /* 0x000ea2000c1e1900 */
[----:B------:R0:W1:Y:S01]  /*0270*/  LDC.64 R8, c[0x4][R22] ;  /* 0x0100000016087b82 */ /* 0x0000620000000a00 */
[----:B------:R-:W3:Y:S01]  /*0280*/  LDCU.64 UR4, c[0x4][0x8] ;  /* 0x01000100ff0477ac */ /* 0x000ee20008000a00 */
[----:B------:R-:W-:Y:S01]  /*0290*/  IMAD.MOV.U32 R6, RZ, RZ, R18 ;  /* 0x000000ffff067224 */ /* 0x000fe200078e0012 */
[----:B------:R-:W-:Y:S01]  /*02a0*/  MOV R7, R2 ;  /* 0x0000000200077202 */ /* 0x000fe20000000f00 */
[----:B---3--:R-:W-:Y:S01]  /*02b0*/  IMAD.U32 R4, RZ, RZ, UR4 ;  /* 0x00000004ff047e24 */ /* 0x008fe2000f8e00ff */
[----:B------:R-:W-:Y:S01]  /*02c0*/  MOV R5, UR5 ;  /* 0x0000000500057c02 */ /* 0x000fe20008000f00 */
[----:B-12---:R0:W-:Y:S06]  /*02d0*/  STL [R19], R0 ;  /* 0x0000000013007387 */ /* 0x0061ec0000100800 */
[----:B------:R-:W-:-:S07]  /*02e0*/  LEPC R20, `(.L_x_3) ;  /* 0x000000001014794e */ /* 0x000fce0000000000 */
[----:B0-----:R-:W-:Y:S05]  /*02f0*/  CALL.ABS.NOINC R8 ;  /* 0x0000000008007343 */ /* 0x001fea0003c00000 */
.L_x_3:
        /* <DEDUP_REMOVED lines=10> */
.L_x_4:
        /* <DEDUP_REMOVED lines=10> */
.L_x_5:
        /* <DEDUP_REMOVED lines=10> */
.L_x_6:
        /* <DEDUP_REMOVED lines=10> */
.L_x_7:
        /* <DEDUP_REMOVED lines=10> */
.L_x_8:
        /* <DEDUP_REMOVED lines=10> */
.L_x_9:
        /* <DEDUP_REMOVED lines=10> */
.L_x_10:
        /* <DEDUP_REMOVED lines=10> */
.L_x_11:
        /* <DEDUP_REMOVED lines=10> */
.L_x_12:
        /* <DEDUP_REMOVED lines=10> */
.L_x_13:
        /* <DEDUP_REMOVED lines=10> */
.L_x_14:
        /* <DEDUP_REMOVED lines=10> */
.L_x_15:
        /* <DEDUP_REMOVED lines=10> */
.L_x_16:
        /* <DEDUP_REMOVED lines=10> */
.L_x_17:
[----:B------:R-:W-:Y:S02]  /*0bc0*/  ISETP.NE.AND P6, PT, R26, RZ, PT ;  /* 0x000000ff1a00720c */ /* 0x000fe40003fc5270 */
[----:B------:R-:W-:-:S05]  /*0bd0*/  IADD3 R16, P0, PT, R16, 0x40, RZ ;  /* 0x0000004010107810 */ /* 0x000fca0007f1e0ff */
[----:B------:R-:W-:-:S06]  /*0be0*/  IMAD.X R17, RZ, RZ, R17, P0 ;  /* 0x000000ffff117224 */ /* 0x000fcc00000e0611 */
[----:B------:R-:W-:Y:S05]  /*0bf0*/  @P6 BRA `(.L_x_18) ;  /* 0xfffffff400586947 */ /* 0x000fea000383ffff */
[----:B------:R-:W-:Y:S05]  /*0c00*/  BSYNC.RECONVERGENT B6 ;  /* 0x0000000000067941 */ /* 0x000fea0003800200 */
.L_x_1:
[----:B------:R-:W-:Y:S01]  /*0c10*/  LOP3.LUT P0, R0, R24, 0xf, RZ, 0xc0, !PT ;  /* 0x0000000f18007812 */ /* 0x000fe2000780c0ff */
[----:B------:R-:W-:-:S12]  /*0c20*/  BSSY.RECONVERGENT B6, `(.L_x_0) ;  /* 0x00000a3000067945 */ /* 0x000fd80003800200 */
[----:B------:R-:W-:Y:S05]  /*0c30*/  @!P0 BRA `(.L_x_19) ;  /* 0x0000000800848947 */ /* 0x000fea0003800000 */
[----:B------:R-:W-:Y:S02]  /*0c40*/  ISETP.GE.U32.AND P0, PT, R0, 0x8, PT ;  /* 0x000000080000780c */ /* 0x000fe40003f06070 */
[----:B------:R-:W-:-:S11]  /*0c50*/  LOP3.LUT R22, R24, 0x7, RZ, 0xc0, !PT ;  /* 0x0000000718167812 */ /* 0x000fd600078ec0ff */
[----:B------:R-:W-:Y:S05]  /*0c60*/  @!P0 BRA `(.L_x_20) ;  /* 0x0000000400508947 */ /* 0x000fea0003800000 */
[----:B------:R-:W0:Y:S01]  /*0c70*/  LDC.64 R16, c[0x0][0x3a0] ;  /* 0x0000e800ff107b82 */ /* 0x000e220000000a00 */
[----:B------:R-:W-:Y:S01]  /*0c80*/  MOV R19, 0x0 ;  /* 0x0000000000137802 */ /* 0x000fe20000000f00 */
[----:B------:R-:W1:Y:S01]  /*0c90*/  LDCU.64 UR4, c[0x4][0x8] ;  /* 0x01000100ff0477ac */ /* 0x000e620008000a00 */
[----:B0-----:R-:W-:-:S05]  /*0ca0*/  IMAD.WIDE.U32 R16, R23, 0x4, R16 ;  /* 0x0000000417107825 */ /* 0x001fca00078e0010 */
[----:B------:R-:W2:Y:S01]  /*0cb0*/  LDG.E R0, desc[UR36][R16.64] ;  /* 0x0000002410007981 */ /* 0x000ea2000c1e1900 */
[----:B------:R0:W3:Y:S01]  /*0cc0*/  LDC.64 R8, c[0x4][R19] ;  /* 0x0100000013087b82 */ /* 0x0000e20000000a00 */
[----:B-1----:R-:W-:Y:S01]  /*0cd0*/  MOV R4, UR4 ;  /* 0x0000000400047c02 */ /* 0x002fe20008000f00 */
[----:B------:R-:W-:Y:S01]  /*0ce0*/  IMAD.U32 R5, RZ, RZ, UR5 ;  /* 0x00000005ff057e24 */ /* 0x000fe2000f8e00ff */
[----:B------:R-:W-:Y:S01]  /*0cf0*/  MOV R6, R18 ;  /* 0x0000001200067202 */ /* 0x000fe20000000f00 */
[----:B------:R-:W-:Y:S01]  /*0d00*/  IMAD.MOV.U32 R7, RZ, RZ, R2 ;  /* 0x000000ffff077224 */ /* 0x000fe200078e0002 */
[----:B--23--:R0:W-:Y:S06]  /*0d10*/  STL [R1], R0 ;  /* 0x0000000001007387 */ /* 0x00c1ec0000100800 */
[----:B------:R-:W-:-:S07]  /*0d20*/  LEPC R20, `(.L_x_21) ;  /* 0x000000001014794e */ /* 0x000fce0000000000 */
[----:B0-----:R-:W-:Y:S05]  /*0d30*/  CALL.ABS.NOINC R8 ;  /* 0x0000000008007343 */ /* 0x001fea0003c00000 */
.L_x_21:
[----:B------:R-:W2:Y:S01]  /*0d40*/  LDG.E R0, desc[UR36][R16.64+0x4] ;  /* 0x0000042410007981 */ /* 0x000ea2000c1e1900 */
[----:B------:R0:W1:Y:S01]  /*0d50*/  LDC.64 R8, c[0x4][R19] ;  /* 0x0100000013087b82 */ /* 0x0000620000000a00 */
[----:B------:R-:W3:Y:S01]  /*0d60*/  LDCU.64 UR4, c[0x4][0x8] ;  /* 0x01000100ff0477ac */ /* 0x000ee20008000a00 */
[----:B------:R-:W-:Y:S01]  /*0d70*/  MOV R6, R18 ;  /* 0x0000001200067202 */ /* 0x000fe20000000f00 */
[----:B------:R-:W-:Y:S01]  /*0d80*/  IMAD.MOV.U32 R7, RZ, RZ, R2 ;  /* 0x000000ffff077224 */ /* 0x000fe200078e0002 */
[----:B---3--:R-:W-:Y:S01]  /*0d90*/  MOV R4, UR4 ;  /* 0x0000000400047c02 */ /* 0x008fe20008000f00 */
[----:B------:R-:W-:Y:S01]  /*0da0*/  IMAD.U32 R5, RZ, RZ, UR5 ;  /* 0x00000005ff057e24 */ /* 0x000fe2000f8e00ff */
[----:B-12---:R0:W-:Y:S06]  /*0db0*/  STL [R1], R0 ;  /* 0x0000000001007387 */ /* 0x0061ec0000100800 */
[----:B------:R-:W-:-:S07]  /*0dc0*/  LEPC R20, `(.L_x_22) ;  /* 0x000000001014794e */ /* 0x000fce0000000000 */
[----:B0-----:R-:W-:Y:S05]  /*0dd0*/  CALL.ABS.NOINC R8 ;  /* 0x0000000008007343 */ /* 0x001fea0003c00000 */
.L_x_22:
        /* <DEDUP_REMOVED lines=10> */
.L_x_23:
        /* <DEDUP_REMOVED lines=10> */
.L_x_24:
        /* <DEDUP_REMOVED lines=10> */
.L_x_25:
        /* <DEDUP_REMOVED lines=10> */
.L_x_26:
        /* <DEDUP_REMOVED lines=10> */
.L_x_27:
        /* <DEDUP_REMOVED lines=10> */
.L_x_28:
[----:B------:R-:W-:-:S07]  /*11a0*/  IADD3 R23, PT, PT, R23, 0x8, RZ ;  /* 0x0000000817177810 */ /* 0x000fce0007ffe0ff */
.L_x_20:
[----:B------:R-:W-:-:S13]  /*11b0*/  ISETP.NE.AND P0, PT, R22, RZ, PT ;  /* 0x000000ff1600720c */ /* 0x000fda0003f05270 */
        /* <DEDUP_REMOVED lines=10> */
[----:B-1----:R-:W-:Y:S01]  /*1260*/  IMAD.U32 R4, RZ, RZ, UR4 ;  /* 0x00000004ff047e24 */ /* 0x002fe2000f8e00ff */
[----:B------:R-:W-:Y:S01]  /*1270*/  MOV R5, UR5 ;  /* 0x0000000500057c02 */ /* 0x000fe20008000f00 */
[----:B------:R-:W-:Y:S01]  /*1280*/  IMAD.MOV.U32 R6, RZ, RZ, R18 ;  /* 0x000000ffff067224 */ /* 0x000fe200078e0012 */
[----:B------:R-:W-:Y:S01]  /*1290*/  MOV R7, R2 ;  /* 0x0000000200077202 */ /* 0x000fe20000000f00 */
[----:B--23--:R0:W-:Y:S06]  /*12a0*/  STL [R1], R0 ;  /* 0x0000000001007387 */ /* 0x00c1ec0000100800 */
[----:B------:R-:W-:-:S07]  /*12b0*/  LEPC R20, `(.L_x_30) ;  /* 0x000000001014794e */ /* 0x000fce0000000000 */
[----:B0-----:R-:W-:Y:S05]  /*12c0*/  CALL.ABS.NOINC R8 ;  /* 0x0000000008007343 */ /* 0x001fea0003c00000 */
.L_x_30:
        /* <DEDUP_REMOVED lines=10> */
.L_x_31:
        /* <DEDUP_REMOVED lines=10> */
.L_x_32:
        /* <DEDUP_REMOVED lines=10> */
.L_x_33:
[----:B------:R-:W-:-:S07]  /*14b0*/  VIADD R23, R23, 0x4 ;  /* 0x0000000417177836 */ /* 0x000fce0000000000 */
.L_x_29:
[----:B------:R-:W-:-:S13]  /*14c0*/  ISETP.NE.AND P0, PT, R24, RZ, PT ;  /* 0x000000ff1800720c */ /* 0x000fda0003f05270 */
[----:B------:R-:W-:Y:S05]  /*14d0*/  @!P0 BRA `(.L_x_19) ;  /* 0x00000000005c8947 */ /* 0x000fea0003800000 */
[----:B------:R-:W0:Y:S01]  /*14e0*/  LDC.64 R16, c[0x0][0x3a0] ;  /* 0x0000e800ff107b82 */ /* 0x000e220000000a00 */
[----:B------:R-:W-:Y:S01]  /*14f0*/  IADD3 R24, PT, PT, -R24, RZ, RZ ;  /* 0x000000ff18187210 */ /* 0x000fe20007ffe1ff */
[----:B0-----:R-:W-:-:S07]  /*1500*/  IMAD.WIDE.U32 R16, R23, 0x4, R16 ;  /* 0x0000000417107825 */ /* 0x001fce00078e0010 */
.L_x_35:
[----:B------:R-:W-:Y:S01]  /*1510*/  IMAD.MOV.U32 R10, RZ, RZ, R16 ;  /* 0x000000ffff0a7224 */ /* 0x000fe200078e0010 */
[----:B------:R-:W-:Y:S01]  /*1520*/  MOV R11, R17 ;  /* 0x00000011000b7202 */ /* 0x000fe20000000f00 */
[----:B------:R-:W0:Y:S04]  /*1530*/  LDCU.64 UR4, c[0x4][0x8] ;  /* 0x01000100ff0477ac */ /* 0x000e280008000a00 */
[----:B------:R-:W2:Y:S01]  /*1540*/  LDG.E R0, desc[UR36][R10.64] ;  /* 0x000000240a007981 */ /* 0x000ea2000c1e1900 */
[----:B------:R-:W-:Y:S01]  /*1550*/  MOV R8, 0x0 ;  /* 0x0000000000087802 */ /* 0x000fe20000000f00 */
[----:B------:R-:W-:Y:S01]  /*1560*/  VIADD R24, R24, 0x1 ;  /* 0x0000000118187836 */ /* 0x000fe20000000000 */
[----:B------:R-:W-:Y:S01]  /*1570*/  MOV R6, R18 ;  /* 0x0000001200067202 */ /* 0x000fe20000000f00 */
[----:B------:R-:W-:-:S03]  /*1580*/  IMAD.MOV.U32 R7, RZ, RZ, R2 ;  /* 0x000000ffff077224 */ /* 0x000fc600078e0002 */
[----:B------:R-:W1:Y:S01]  /*1590*/  LDC.64 R8, c[0x4][R8] ;  /* 0x0100000008087b82 */ /* 0x000e620000000a00 */
[----:B------:R-:W-:Y:S02]  /*15a0*/  ISETP.NE.AND P0, PT, R24, RZ, PT ;  /* 0x000000ff1800720c */ /* 0x000fe40003f05270 */
[----:B0-----:R-:W-:Y:S01]  /*15b0*/  MOV R4, UR4 ;  /* 0x0000000400047c02 */ /* 0x001fe20008000f00 */
[----:B------:R-:W-:Y:S01]  /*15c0*/  IMAD.U32 R5, RZ, RZ, UR5 ;  /* 0x00000005ff057e24 */ /* 0x000fe2000f8e00ff */
[----:B--2---:R0:W-:Y:S02]  /*15d0*/  STL [R1], R0 ;  /* 0x0000000001007387 */ /* 0x0041e40000100800 */
[----:B01----:R-:W-:-:S07]  /*15e0*/  P2R R0, PR, RZ, 0x1 ;  /* 0x00000001ff007803 */ /* 0x003fce0000000000 */
[----:B------:R-:W-:-:S07]  /*15f0*/  LEPC R20, `(.L_x_34) ;  /* 0x000000001014794e */ /* 0x000fce0000000000 */
[----:B------:R-:W-:Y:S05]  /*1600*/  CALL.ABS.NOINC R8 ;  /* 0x0000000008007343 */ /* 0x000fea0003c00000 */
.L_x_34:
[----:B------:R-:W-:Y:S02]  /*1610*/  ISETP.NE.AND P6, PT, R24, RZ, PT ;  /* 0x000000ff1800720c */ /* 0x000fe40003fc5270 */
[----:B------:R-:W-:-:S04]  /*1620*/  IADD3 R16, P0, PT, R16, 0x4, RZ ;  /* 0x0000000410107810 */ /* 0x000fc80007f1e0ff */
[----:B------:R-:W-:-:S07]  /*1630*/  IADD3.X R17, PT, PT, RZ, R17, RZ, P0, !PT ;  /* 0x00000011ff117210 */ /* 0x000fce00007fe4ff */
[----:B------:R-:W-:Y:S05]  /*1640*/  @P6 BRA `(.L_x_35) ;  /* 0xfffffffc00b06947 */ /* 0x000fea000383ffff */
.L_x_19:
[----:B------:R-:W-:Y:S05]  /*1650*/  BSYNC.RECONVERGENT B6 ;  /* 0x0000000000067941 */ /* 0x000fea0003800200 */
.L_x_0:
[----:B------:R-:W0:Y:S01]  /*1660*/  S2R R0, SR_TID.X ;  /* 0x0000000000007919 */ /* 0x000e220000002100 */
[----:B------:R-:W0:Y:S02]  /*1670*/  LDCU UR4, c[0x0][0x3a8] ;  /* 0x00007500ff0477ac */ /* 0x000e240008000800 */
[----:B0-----:R-:W-:-:S13]  /*1680*/  ISETP.GE.AND P0, PT, R0, UR4, PT ;  /* 0x0000000400007c0c */ /* 0x001fda000bf06270 */
[----:B------:R-:W-:Y:S05]  /*1690*/  @P0 EXIT ;  /* 0x000000000000094d */ /* 0x000fea0003800000 */
[----:B------:R-:W0:Y:S02]  /*16a0*/  LDC.64 R2, c[0x0][0x3a0] ;  /* 0x0000e800ff027b82 */ /* 0x000e240000000a00 */
[----:B0-----:R-:W-:-:S05]  /*16b0*/  IMAD.WIDE.U32 R2, R0, 0x4, R2 ;  /* 0x0000000400027825 */ /* 0x001fca00078e0002 */
[----:B------:R-:W2:Y:S04]  /*16c0*/  LDG.E R4, desc[UR36][R2.64] ;  /* 0x0000002402047981 */ /* 0x000ea8000c1e1900 */
[----:B------:R-:W2:Y:S01]  /*16d0*/  LDG.E R6, desc[UR36][R2.64+0x4] ;  /* 0x0000042402067981 */ /* 0x000ea2000c1e1900 */
[----:B------:R-:W-:Y:S01]  /*16e0*/  BSSY.RECONVERGENT B0, `(.L_x_36) ;  /* 0x00000d4000007945 */ /* 0x000fe20003800200 */
[----:B------:R-:W-:Y:S01]  /*16f0*/  IMAD.MOV.U32 R22, RZ, RZ, RZ ;  /* 0x000000ffff167224 */ /* 0x000fe200078e00ff */
[----:B--2---:R-:W-:-:S13]  /*1700*/  ISETP.GE.AND P0, PT, R4, R6, PT ;  /* 0x000000060400720c */ /* 0x004fda0003f06270 */
[----:B------:R-:W-:Y:S05]  /*1710*/  @P0 BRA `(.L_x_37) ;  /* 0x0000000c00400947 */ /* 0x000fea0003800000 */
[----:B------:R-:W-:Y:S01]  /*1720*/  MOV R3, R4 ;  /* 0x0000000400037202 */ /* 0x000fe20000000f00 */
[----:B------:R-:W-:Y:S01]  /*1730*/  BSSY.RECONVERGENT B1, `(.L_x_38) ;  /* 0x0000068000017945 */ /* 0x000fe20003800200 */
[----:B------:R-:W-:-:S03]  /*1740*/  IMAD.MOV.U32 R22, RZ, RZ, RZ ;  /* 0x000000ffff167224 */ /* 0x000fc600078e00ff */
[C---:B------:R-:W-:Y:S01]  /*1750*/  IMAD.IADD R4, R6.reuse, 0x1, -R3 ;  /* 0x0000000106047824 */ /* 0x040fe200078e0a03 */
[----:B------:R-:W-:-:S04]  /*1760*/  IADD3 R6, PT, PT, -R6, R3, RZ ;  /* 0x0000000306067210 */ /* 0x000fc80007ffe1ff */
[----:B------:R-:W-:Y:S02]  /*1770*/  ISETP.GT.U32.AND P1, PT, R6, -0x10, PT ;  /* 0xfffffff00600780c */ /* 0x000fe40003f24070 */
[----:B------:R-:W-:-:S04]  /*1780*/  LOP3.LUT R5, R4, 0xf, RZ, 0xc0, !PT ;  /* 0x0000000f04057812 */ /* 0x000fc800078ec0ff */
[----:B------:R-:W-:-:S07]  /*1790*/  ISETP.NE.AND P0, PT, R5, RZ, PT ;  /* 0x000000ff0500720c */ /* 0x000fce0003f05270 */
[----:B------:R-:W-:Y:S06]  /*17a0*/  @P1 BRA `(.L_x_39) ;  /* 0x0000000400801947 */ /* 0x000fec0003800000 */
[----:B------:R-:W0:Y:S01]  /*17b0*/  LDC.64 R14, c[0x0][0x398] ;  /* 0x0000e600ff0e7b82 */ /* 0x000e220000000a00 */
[----:B------:R-:W-:Y:S01]  /*17c0*/  LOP3.LUT R2, R4, 0xfffffff0, RZ, 0xc0, !PT ;  /* 0xfffffff004027812 */ /* 0x000fe200078ec0ff */
[----:B------:R-:W-:-:S04]  /*17d0*/  HFMA2 R22, -RZ, RZ, 0, 0 ;  /* 0x00000000ff167431 */ /* 0x000fc800000001ff */
[----:B------:R-:W-:Y:S02]  /*17e0*/  IMAD.MOV R2, RZ, RZ, -R2 ;  /* 0x000000ffff027224 */ /* 0x000fe400078e0a02 */
[----:B------:R-:W1:Y:S01]  /*17f0*/  LDC.64 R12, c[0x0][0x380] ;  /* 0x0000e000ff0c7b82 */ /* 0x000e620000000a00 */
[----:B0-----:R-:W-:-:S05]  /*1800*/  IADD3 R14, P2, PT, R14, 0x20, RZ ;  /* 0x000000200e0e7810 */ /* 0x001fca0007f5e0ff */
[----:B------:R-:W-:Y:S01]  /*1810*/  IMAD.X R15, RZ, RZ, R15, P2 ;  /* 0x000000ffff0f7224 */ /* 0x000fe200010e060f */
[----:B-1----:R-:W-:-:S04]  /*1820*/  IADD3 R12, P1, PT, R12, 0x20, RZ ;  /* 0x000000200c0c7810 */ /* 0x002fc80007f3e0ff */
[----:B------:R-:W-:-:S09]  /*1830*/  IADD3.X R13, PT, PT, RZ, R13, RZ, P1, !PT ;  /* 0x0000000dff0d7210 */ /* 0x000fd20000ffe4ff */
.L_x_40:
[C---:B------:R-:W-:Y:S01]  /*1840*/  IMAD.WIDE R20, R3.reuse, 0x4, R14 ;  /* 0x0000000403147825 */ /* 0x040fe200078e020e */
[----:B------:R-:W0:Y:S04]  /*1850*/  LDC.64 R16, c[0x0][0x388] ;  /* 0x0000e200ff107b82 */ /* 0x000e280000000a00 */
[----:B------:R-:W0:Y:S04]  /*1860*/  LDG.E R19, desc[UR36][R20.64+-0x20] ;  /* 0xffffe02414137981 */ /* 0x000e28000c1e1900 */
[----:B------:R-:W2:Y:S04]  /*1870*/  LDG.E R29, desc[UR36][R20.64+-0x1c] ;  /* 0xffffe424141d7981 */ /* 0x000ea8000c1e1900 */
[----:B------:R-:W3:Y:S01]  /*1880*/  LDG.E R9, desc[UR36][R20.64+-0x18] ;  /* 0xffffe82414097981 */ /* 0x000ee2000c1e1900 */
[----:B------:R-:W-:-:S03]  /*1890*/  IMAD.WIDE R26, R3, 0x4, R12 ;  /* 0x00000004031a7825 */ /* 0x000fc600078e020c */
[----:B------:R-:W4:Y:S04]  /*18a0*/  LDG.E R7, desc[UR36][R20.64+-0x14] ;  /* 0xffffec2414077981 */ /* 0x000f28000c1e1900 */
[----:B------:R-:W5:Y:S04]  /*18b0*/  LDG.E R25, desc[UR36][R26.64+-0x1c] ;  /* 0xffffe4241a197981 */ /* 0x000f68000c1e1900 */
[----:B------:R-:W5:Y:S04]  /*18c0*/  LDG.E R24, desc[UR36][R20.64+-0x10] ;  /* 0xfffff02414187981 */ /* 0x000f68000c1e1900 */
[----:B------:R-:W5:Y:S04]  /*18d0*/  LDG.E R23, desc[UR36][R20.64+-0xc] ;  /* 0xfffff42414177981 */ /* 0x000f68000c1e1900 */
[----:B------:R-:W5:Y:S01]  /*18e0*/  LDG.E R11, desc[UR36][R26.64+-0x18] ;  /* 0xffffe8241a0b7981 */ /* 0x000f62000c1e1900 */
[----:B0-----:R-:W-:-:S06]  /*18f0*/  IMAD.WIDE R18, R19, 0x4, R16 ;  /* 0x0000000413127825 */ /* 0x001fcc00078e0210 */
[----:B------:R-:W5:Y:S04]  /*1900*/  LDG.E R18, desc[UR36][R18.64] ;  /* 0x0000002412127981 */ /* 0x000f68000c1e1900 */
[----:B------:R-:W5:Y:S01]  /*1910*/  LDG.E R19, desc[UR36][R26.64+-0x20] ;  /* 0xffffe0241a137981 */ /* 0x000f62000c1e1900 */
[----:B--2---:R-:W-:-:S05]  /*1920*/  IMAD.WIDE R28, R29, 0x4, R16 ;  /* 0x000000041d1c7825 */ /* 0x004fca00078e0210 */
[----:B------:R-:W2:Y:S01]  /*1930*/  LDG.E R10, desc[UR36][R28.64] ;  /* 0x000000241c0a7981 */ /* 0x000ea2000c1e1900 */
[----:B---3--:R-:W-:-:S06]  /*1940*/  IMAD.WIDE R8, R9, 0x4, R16 ;  /* 0x0000000409087825 */ /* 0x008fcc00078e0210 */
[----:B------:R-:W3:Y:S01]  /*1950*/  LDG.E R8, desc[UR36][R8.64] ;  /* 0x0000002408087981 */ /* 0x000ee2000c1e1900 */
[----:B----4-:R-:W-:-:S03]  /*1960*/  IMAD.WIDE R6, R7, 0x4, R16 ;  /* 0x0000000407067825 */ /* 0x010fc600078e0210 */
[----:B------:R-:W4:Y:S04]  /*1970*/  LDG.E R29, desc[UR36][R20.64+-0x8] ;  /* 0xfffff824141d7981 */ /* 0x000f28000c1e1900 */
[----:B------:R-:W4:Y:S04]  /*1980*/  LDG.E R6, desc[UR36][R6.64] ;  /* 0x0000002406067981 */ /* 0x000f28000c1e1900 */
[----:B------:R-:W4:Y:S04]  /*1990*/  LDG.E R9, desc[UR36][R20.64+-0x4] ;  /* 0xfffffc2414097981 */ /* 0x000f28000c1e1900 */
[----:B------:R-:W4:Y:S01]  /*19a0*/  LDG.E R7, desc[UR36][R20.64] ;  /* 0x0000002414077981 */ /* 0x000f22000c1e1900 */
[----:B-----5:R-:W-:-:S03]  /*19b0*/  IMAD R18, R19, R18, R22 ;  /* 0x0000001213127224 */ /* 0x020fc600078e0216 */
[----:B------:R-:W5:Y:S01]  /*19c0*/  LDG.E R19, desc[UR36][R26.64+-0x14] ;  /* 0xffffec241a137981 */ /* 0x000f62000c1e1900 */
[----:B--2---:R-:W-:Y:S02]  /*19d0*/  IMAD R10, R25, R10, R18 ;  /* 0x0000000a190a7224 */ /* 0x004fe400078e0212 */
[--C-:B------:R-:W-:Y:S01]  /*19e0*/  IMAD.WIDE R24, R24, 0x4, R16.reuse ;  /* 0x0000000418187825 */ /* 0x100fe200078e0210 */
[----:B------:R-:W2:Y:S05]  /*19f0*/  LDG.E R18, desc[UR36][R26.64+-0x10] ;  /* 0xfffff0241a127981 */ /* 0x000eaa000c1e1900 */
[----:B------:R-:W2:Y:S01]  /*1a00*/  LDG.E R25, desc[UR36][R24.64] ;  /* 0x0000002418197981 */ /* 0x000ea2000c1e1900 */
[----:B------:R-:W-:-:S04]  /*1a10*/  IMAD.WIDE R22, R23, 0x4, R16 ;  /* 0x0000000417167825 */ /* 0x000fc800078e0210 */
[----:B---3--:R-:W-:Y:S02]  /*1a20*/  IMAD R8, R11, R8, R10 ;  /* 0x000000080b087224 */ /* 0x008fe400078e020a */
[----:B------:R-:W3:Y:S04]  /*1a30*/  LDG.E R11, desc[UR36][R20.64+0x4] ;  /* 0x00000424140b7981 */ /* 0x000ee8000c1e1900 */
[----:B------:R-:W3:Y:S01]  /*1a40*/  LDG.E R23, desc[UR36][R22.64] ;  /* 0x0000002416177981 */ /* 0x000ee2000c1e1900 */
[----:B----4-:R-:W-:-:S03]  /*1a50*/  IMAD.WIDE R28, R29, 0x4, R16 ;  /* 0x000000041d1c7825 */ /* 0x010fc600078e0210 */
[----:B------:R-:W4:Y:S04]  /*1a60*/  LDG.E R24, desc[UR36][R26.64+0x4] ;  /* 0x000004241a187981 */ /* 0x000f28000c1e1900 */
[----:B------:R-:W4:Y:S01]  /*1a70*/  LDG.E R22, desc[UR36][R26.64+-0xc] ;  /* 0xfffff4241a167981 */ /* 0x000f22000c1e1900 */
[----:B-----5:R-:W-:-:S03]  /*1a80*/  IMAD R6, R19, R6, R8 ;  /* 0x0000000613067224 */ /* 0x020fc600078e0208 */
[----:B------:R-:W5:Y:S01]  /*1a90*/  LDG.E R19, desc[UR36][R28.64] ;  /* 0x000000241c137981 */ /* 0x000f62000c1e1900 */
[----:B------:R-:W-:-:S06]  /*1aa0*/  IMAD.WIDE R8, R9, 0x4, R16 ;  /* 0x0000000409087825 */ /* 0x000fcc00078e0210 */
[----:B------:R-:W5:Y:S04]  /*1ab0*/  LDG.E R8, desc[UR36][R8.64] ;  /* 0x0000002408087981 */ /* 0x000f68000c1e1900 */
[----:B------:R-:W5:Y:S01]  /*1ac0*/  LDG.E R28, desc[UR36][R26.64+-0x8] ;  /* 0xfffff8241a1c7981 */ /* 0x000f62000c1e1900 */
[----:B--2---:R-:W-:-:S03]  /*1ad0*/  IMAD R18, R18, R25, R6 ;  /* 0x0000001912127224 */ /* 0x004fc600078e0206 */
[----:B------:R-:W2:Y:S04]  /*1ae0*/  LDG.E R29, desc[UR36][R20.64+0x1c] ;  /* 0x00001c24141d7981 */ /* 0x000ea8000c1e1900 */
[----:B------:R-:W2:Y:S01]  /*1af0*/  LDG.E R9, desc[UR36][R26.64+-0x4] ;  /* 0xfffffc241a097981 */ /* 0x000ea2000c1e1900 */
[----:B------:R-:W-:-:S03]  /*1b00*/  IMAD.WIDE R6, R7, 0x4, R16 ;  /* 0x0000000407067825 */ /* 0x000fc600078e0210 */
[----:B------:R-:W2:Y:S01]  /*1b10*/  LDG.E R25, desc[UR36][R20.64+0x14] ;  /* 0x0000142414197981 */ /* 0x000ea2000c1e1900 */
[----:B---3--:R-:W-:-:S03]  /*1b20*/  IMAD.WIDE R10, R11, 0x4, R16 ;  /* 0x000000040b0a7825 */ /* 0x008fc600078e0210 */
[----:B------:R-:W3:Y:S01]  /*1b30*/  LDG.E R6, desc[UR36][R6.64] ;  /* 0x0000002406067981 */ /* 0x000ee2000c1e1900 */
[----:B----4-:R-:W-:-:S03]  /*1b40*/  IMAD R23, R22, R23, R18 ;  /* 0x0000001716177224 */ /* 0x010fc600078e0212 */
[----:B------:R-:W4:Y:S04]  /*1b50*/  LDG.E R10, desc[UR36][R10.64] ;  /* 0x000000240a0a7981 */ /* 0x000f28000c1e1900 */
[----:B------:R-:W3:Y:S04]  /*1b60*/  LDG.E R22, desc[UR36][R20.64+0x8] ;  /* 0x0000082414167981 */ /* 0x000ee8000c1e1900 */
[----:B------:R-:W4:Y:S04]  /*1b70*/  LDG.E R7, desc[UR36][R26.64] ;  /* 0x000000241a077981 */ /* 0x000f28000c1e1900 */
[----:B------:R-:W4:Y:S04]  /*1b80*/  LDG.E R18, desc[UR36][R20.64+0xc] ;  /* 0x00000c2414127981 */ /* 0x000f28000c1e1900 */
[----:B------:R-:W4:Y:S01]  /*1b90*/  LDG.E R11, desc[UR36][R26.64+0x18] ;  /* 0x000018241a0b7981 */ /* 0x000f22000c1e1900 */
[----:B-----5:R-:W-:-:S03]  /*1ba0*/  IMAD R19, R28, R19, R23 ;  /* 0x000000131c137224 */ /* 0x020fc600078e0217 */
[----:B------:R-:W5:Y:S01]  /*1bb0*/  LDG.E R23, desc[UR36][R20.64+0x10] ;  /* 0x0000102414177981 */ /* 0x000f62000c1e1900 */
[----:B--2---:R-:W-:-:S03]  /*1bc0*/  IMAD R8, R9, R8, R19 ;  /* 0x0000000809087224 */ /* 0x004fc600078e0213 */
[----:B------:R3:W2:Y:S04]  /*1bd0*/  LDG.E R19, desc[UR36][R20.64+0x18] ;  /* 0x0000182414137981 */ /* 0x0006a8000c1e1900 */
[----:B------:R-:W2:Y:S01]  /*1be0*/  LDG.E R9, desc[UR36][R26.64+0x10] ;  /* 0x000010241a097981 */ /* 0x000ea2000c1e1900 */
[----:B---3--:R-:W-:-:S04]  /*1bf0*/  IMAD.WIDE R20, R22, 0x4, R16 ;  /* 0x0000000416147825 */ /* 0x008fc800078e0210 */
[----:B----4-:R-:W-:Y:S02]  /*1c00*/  IMAD R7, R7, R6, R8 ;  /* 0x0000000607077224 */ /* 0x010fe400078e0208 */
[----:B------:R-:W3:Y:S02]  /*1c10*/  LDG.E R8, desc[UR36][R26.64+0xc] ;  /* 0x00000c241a087981 */ /* 0x000ee4000c1e1900 */
[----:B------:R-:W-:Y:S02]  /*1c20*/  IMAD R6, R24, R10, R7 ;  /* 0x0000000a18067224 */ /* 0x000fe400078e0207 */
[----:B------:R-:W4:Y:S04]  /*1c30*/  LDG.E R7, desc[UR36][R26.64+0x8] ;  /* 0x000008241a077981 */ /* 0x000f28000c1e1900 */
[----:B------:R-:W3:Y:S04]  /*1c40*/  LDG.E R10, desc[UR36][R26.64+0x14] ;  /* 0x000014241a0a7981 */ /* 0x000ee8000c1e1900 */
[----:B------:R-:W3:Y:S01]  /*1c50*/  LDG.E R26, desc[UR36][R26.64+0x1c] ;  /* 0x00001c241a1a7981 */ /* 0x000ee2000c1e1900 */
[----:B------:R-:W-:-:S06]  /*1c60*/  IMAD.WIDE R24, R25, 0x4, R16 ;  /* 0x0000000419187825 */ /* 0x000fcc00078e0210 */
[----:B------:R-:W3:Y:S04]  /*1c70*/  LDG.E R25, desc[UR36][R24.64] ;  /* 0x0000002418197981 */ /* 0x000ee8000c1e1900 */
[----:B------:R0:W4:Y:S02]  /*1c80*/  LDG.E R27, desc[UR36][R20.64] ;  /* 0x00000024141b7981 */ /* 0x000124000c1e1900 */
[----:B0-----:R-:W-:-:S06]  /*1c90*/  IMAD.WIDE R20, R18, 0x4, R16 ;  /* 0x0000000412147825 */ /* 0x001fcc00078e0210 */
[----:B------:R-:W3:Y:S01]  /*1ca0*/  LDG.E R21, desc[UR36][R20.64] ;  /* 0x0000002414157981 */ /* 0x000ee2000c1e1900 */
[----:B-----5:R-:W-:-:S06]  /*1cb0*/  IMAD.WIDE R22, R23, 0x4, R16 ;  /* 0x0000000417167825 */ /* 0x020fcc00078e0210 */
[----:B------:R-:W5:Y:S01]  /*1cc0*/  LDG.E R22, desc[UR36][R22.64] ;  /* 0x0000002416167981 */ /* 0x000f62000c1e1900 */
[----:B--2---:R-:W-:-:S04]  /*1cd0*/  IMAD.WIDE R18, R19, 0x4, R16 ;  /* 0x0000000413127825 */ /* 0x004fc800078e0210 */
[----:B------:R-:W-:Y:S02]  /*1ce0*/  IMAD.WIDE R16, R29, 0x4, R16 ;  /* 0x000000041d107825 */ /* 0x000fe400078e0210 */
[----:B------:R-:W2:Y:S04]  /*1cf0*/  LDG.E R18, desc[UR36][R18.64] ;  /* 0x0000002412127981 */ /* 0x000ea8000c1e1900 */
[----:B------:R-:W2:Y:S01]  /*1d00*/  LDG.E R16, desc[UR36][R16.64] ;  /* 0x0000002410107981 */ /* 0x000ea2000c1e1900 */
[----:B------:R-:W-:-:S04]  /*1d10*/  IADD3 R2, PT, PT, R2, 0x10, RZ ;  /* 0x0000001002027810 */ /* 0x000fc80007ffe0ff */
[----:B------:R-:W-:Y:S02]  /*1d20*/  ISETP.NE.AND P1, PT, R2, RZ, PT ;  /* 0x000000ff0200720c */ /* 0x000fe40003f25270 */
[----:B------:R-:W-:Y:S01]  /*1d30*/  IADD3 R3, PT, PT, R3, 0x10, RZ ;  /* 0x0000001003037810 */ /* 0x000fe20007ffe0ff */
[----:B----4-:R-:W-:-:S04]  /*1d40*/  IMAD R6, R7, R27, R6 ;  /* 0x0000001b07067224 */ /* 0x010fc800078e0206 */
[----:B---3--:R-:W-:-:S04]  /*1d50*/  IMAD R6, R8, R21, R6 ;  /* 0x0000001508067224 */ /* 0x008fc800078e0206 */
[----:B-----5:R-:W-:-:S04]  /*1d60*/  IMAD R6, R9, R22, R6 ;  /* 0x0000001609067224 */ /* 0x020fc800078e0206 */
[----:B------:R-:W-:-:S04]  /*1d70*/  IMAD R6, R10, R25, R6 ;  /* 0x000000190a067224 */ /* 0x000fc800078e0206 */
[----:B--2---:R-:W-:-:S04]  /*1d80*/  IMAD R11, R11, R18, R6 ;  /* 0x000000120b0b7224 */ /* 0x004fc800078e0206 */
[----:B------:R-:W-:Y:S01]  /*1d90*/  IMAD R22, R26, R16, R11 ;  /* 0x000000101a167224 */ /* 0x000fe200078e020b */
[----:B------:R-:W-:Y:S06]  /*1da0*/  @P1 BRA `(.L_x_40) ;  /* 0xfffffff800a41947 */ /* 0x000fec000383ffff */
.L_x_39:
[----:B------:R-:W-:Y:S05]  /*1db0*/  BSYNC.RECONVERGENT B1 ;  /* 0x0000000000017941 */ /* 0x000fea0003800200 */
.L_x_38:
[----:B------:R-:W-:Y:S05]  /*1dc0*/  @!P0 BRA `(.L_x_37) ;  /* 0x0000000400948947 */ /* 0x000fea0003800000 */
[----:B------:R-:W-:Y:S01]  /*1dd0*/  ISETP.GE.U32.AND P0, PT, R5, 0x8, PT ;  /* 0x000000080500780c */ /* 0x000fe20003f06070 */
[----:B------:R-:W-:Y:S01]  /*1de0*/  BSSY.RECONVERGENT B1, `(.L_x_41) ;  /* 0x0000032000017945 */ /* 0x000fe20003800200 */
[----:B------:R-:W-:-:S04]  /*1df0*/  LOP3.LUT R25, R4, 0x7, RZ, 0xc0, !PT ;  /* 0x0000000704197812 */ /* 0x000fc800078ec0ff */
[----:B------:R-:W-:-:S07]  /*1e00*/  ISETP.NE.AND P1, PT, R25, RZ, PT ;  /* 0x000000ff1900720c */ /* 0x000fce0003f25270 */
[----:B------:R-:W-:Y:S06]  /*1e10*/  @!P0 BRA `(.L_x_42) ;  /* 0x0000000000b88947 */ /* 0x000fec0003800000 */
[----:B------:R-:W0:Y:S08]  /*1e20*/  LDC.64 R18, c[0x0][0x398] ;  /* 0x0000e600ff127b82 */ /* 0x000e300000000a00 */
[----:B------:R-:W1:Y:S08]  /*1e30*/  LDC.64 R8, c[0x0][0x388] ;  /* 0x0000e200ff087b82 */ /* 0x000e700000000a00 */
[----:B------:R-:W2:Y:S01]  /*1e40*/  LDC.64 R6, c[0x0][0x380] ;  /* 0x0000e000ff067b82 */ /* 0x000ea20000000a00 */
[----:B0-----:R-:W-:-:S05]  /*1e50*/  IMAD.WIDE R18, R3, 0x4, R18 ;  /* 0x0000000403127825 */ /* 0x001fca00078e0212 */
[----:B------:R-:W1:Y:S04]  /*1e60*/  LDG.E R29, desc[UR36][R18.64] ;  /* 0x00000024121d7981 */ /* 0x000e68000c1e1900 */
[----:B------:R-:W3:Y:S04]  /*1e70*/  LDG.E R27, desc[UR36][R18.64+0x4] ;  /* 0x00000424121b7981 */ /* 0x000ee8000c1e1900 */
[----:B------:R-:W4:Y:S04]  /*1e80*/  LDG.E R23, desc[UR36][R18.64+0x8] ;  /* 0x0000082412177981 */ /* 0x000f28000c1e1900 */
[----:B------:R-:W5:Y:S04]  /*1e90*/  LDG.E R11, desc[UR36][R18.64+0xc] ;  /* 0x00000c24120b7981 */ /* 0x000f68000c1e1900 */
[----:B------:R-:W5:Y:S04]  /*1ea0*/  LDG.E R13, desc[UR36][R18.64+0x10] ;  /* 0x00001024120d7981 */ /* 0x000f68000c1e1900 */
[----:B------:R-:W5:Y:S04]  /*1eb0*/  LDG.E R15, desc[UR36][R18.64+0x14] ;  /* 0x00001424120f7981 */ /* 0x000f68000c1e1900 */
[----:B------:R-:W5:Y:S04]  /*1ec0*/  LDG.E R17, desc[UR36][R18.64+0x18] ;  /* 0x0000182412117981 */ /* 0x000f68000c1e1900 */
[----:B------:R4:W5:Y:S01]  /*1ed0*/  LDG.E R21, desc[UR36][R18.64+0x1c] ;  /* 0x00001c2412157981 */ /* 0x000962000c1e1900 */
[----:B--2---:R-:W-:-:S05]  /*1ee0*/  IMAD.WIDE R6, R3, 0x4, R6 ;  /* 0x0000000403067825 */ /* 0x004fca00078e0206 */
[----:B------:R-:W2:Y:S04]  /*1ef0*/  LDG.E R2, desc[UR36][R6.64] ;  /* 0x0000002406027981 */ /* 0x000ea8000c1e1900 */
[----:B------:R-:W2:Y:S01]  /*1f00*/  LDG.E R24, desc[UR36][R6.64+0x8] ;  /* 0x0000082406187981 */ /* 0x000ea2000c1e1900 */
[----:B-1----:R-:W-:-:S04]  /*1f10*/  IMAD.WIDE R28, R29, 0x4, R8 ;  /* 0x000000041d1c7825 */ /* 0x002fc800078e0208 */
[--C-:B---3--:R-:W-:Y:S01]  /*1f20*/  IMAD.WIDE R26, R27, 0x4, R8.reuse ;  /* 0x000000041b1a7825 */ /* 0x108fe200078e0208 */
[----:B------:R-:W2:Y:S03]  /*1f30*/  LDG.E R5, desc[UR36][R28.64] ;  /* 0x000000241c057981 */ /* 0x000ea6000c1e1900 */
[--C-:B----4-:R-:W-:Y:S01]  /*1f40*/  IMAD.WIDE R18, R23, 0x4, R8.reuse ;  /* 0x0000000417127825 */ /* 0x110fe200078e0208 */
[----:B------:R-:W3:Y:S04]  /*1f50*/  LDG.E R20, desc[UR36][R26.64] ;  /* 0x000000241a147981 */ /* 0x000ee8000c1e1900 */
[----:B------:R-:W3:Y:S01]  /*1f60*/  LDG.E R23, desc[UR36][R6.64+0x4] ;  /* 0x0000042406177981 */ /* 0x000ee2000c1e1900 */
[----:B-----5:R-:W-:-:S03]  /*1f70*/  IMAD.WIDE R10, R11, 0x4, R8 ;  /* 0x000000040b0a7825 */ /* 0x020fc600078e0208 */
[----:B------:R-:W4:Y:S01]  /*1f80*/  LDG.E R19, desc[UR36][R18.64] ;  /* 0x0000002412137981 */ /* 0x000f22000c1e1900 */
[----:B------:R-:W-:-:S03]  /*1f90*/  IMAD.WIDE R12, R13, 0x4, R8 ;  /* 0x000000040d0c7825 */ /* 0x000fc600078e0208 */
[----:B------:R-:W5:Y:S01]  /*1fa0*/  LDG.E R11, desc[UR36][R10.64] ;  /* 0x000000240a0b7981 */ /* 0x000f62000c1e1900 */
[----:B------:R-:W-:-:S03]  /*1fb0*/  IMAD.WIDE R14, R15, 0x4, R8 ;  /* 0x000000040f0e7825 */ /* 0x000fc600078e0208 */
[----:B------:R-:W5:Y:S01]  /*1fc0*/  LDG.E R28, desc[UR36][R6.64+0xc] ;  /* 0x00000c24061c7981 */ /* 0x000f62000c1e1900 */
[----:B------:R-:W-:-:S03]  /*1fd0*/  IMAD.WIDE R16, R17, 0x4, R8 ;  /* 0x0000000411107825 */ /* 0x000fc600078e0208 */
[----:B------:R-:W5:Y:S04]  /*1fe0*/  LDG.E R12, desc[UR36][R12.64] ;  /* 0x000000240c0c7981 */ /* 0x000f68000c1e1900 */
[----:B------:R-:W5:Y:S01]  /*1ff0*/  LDG.E R29, desc[UR36][R6.64+0x10] ;  /* 0x00001024061d7981 */ /* 0x000f62000c1e1900 */
[----:B------:R-:W-:-:S03]  /*2000*/  IMAD.WIDE R8, R21, 0x4, R8 ;  /* 0x0000000415087825 */ /* 0x000fc600078e0208 */
[----:B------:R-:W5:Y:S04]  /*2010*/  LDG.E R15, desc[UR36][R14.64] ;  /* 0x000000240e0f7981 */ /* 0x000f68000c1e1900 */
[----:B------:R-:W5:Y:S04]  /*2020*/  LDG.E R26, desc[UR36][R6.64+0x14] ;  /* 0x00001424061a7981 */ /* 0x000f68000c1e1900 */
[----:B------:R-:W5:Y:S04]  /*2030*/  LDG.E R16, desc[UR36][R16.64] ;  /* 0x0000002410107981 */ /* 0x000f68000c1e1900 */
[----:B------:R-:W5:Y:S04]  /*2040*/  LDG.E R21, desc[UR36][R6.64+0x18] ;  /* 0x0000182406157981 */ /* 0x000f68000c1e1900 */
[----:B------:R-:W5:Y:S04]  /*2050*/  LDG.E R10, desc[UR36][R6.64+0x1c] ;  /* 0x00001c24060a7981 */ /* 0x000f68000c1e1900 */
[----:B------:R-:W5:Y:S01]  /*2060*/  LDG.E R8, desc[UR36][R8.64] ;  /* 0x0000002408087981 */ /* 0x000f62000c1e1900 */
[----:B------:R-:W-:-:S02]  /*2070*/  VIADD R3, R3, 0x8 ;  /* 0x0000000803037836 */ /* 0x000fc40000000000 */
[----:B--2---:R-:W-:-:S04]  /*2080*/  IMAD R2, R2, R5, R22 ;  /* 0x0000000502027224 */ /* 0x004fc800078e0216 */
[----:B---3--:R-:W-:-:S04]  /*2090*/  IMAD R2, R23, R20, R2 ;  /* 0x0000001417027224 */ /* 0x008fc800078e0202 */
[----:B----4-:R-:W-:-:S04]  /*20a0*/  IMAD R2, R24, R19, R2 ;  /* 0x0000001318027224 */ /* 0x010fc800078e0202 */
[----:B-----5:R-:W-:-:S04]  /*20b0*/  IMAD R2, R28, R11, R2 ;  /* 0x0000000b1c027224 */ /* 0x020fc800078e0202 */
[----:B------:R-:W-:-:S04]  /*20c0*/  IMAD R2, R29, R12, R2 ;  /* 0x0000000c1d027224 */ /* 0x000fc800078e0202 */
[----:B------:R-:W-:-:S04]  /*20d0*/  IMAD R2, R26, R15, R2 ;  /* 0x0000000f1a027224 */ /* 0x000fc800078e0202 */
[----:B------:R-:W-:-:S04]  /*20e0*/  IMAD R21, R21, R16, R2 ;  /* 0x0000001015157224 */ /* 0x000fc800078e0202 */
[----:B------:R-:W-:-:S07]  /*20f0*/  IMAD R22, R10, R8, R21 ;  /* 0x000000080a167224 */ /* 0x000fce00078e0215 */
.L_x_42:
[----:B------:R-:W-:Y:S05]  /*2100*/  BSYNC.RECONVERGENT B1 ;  /* 0x0000000000017941 */ /* 0x000fea0003800200 */
.L_x_41:
[----:B------:R-:W-:Y:S05]  /*2110*/  @!P1 BRA `(.L_x_37) ;  /* 0x0000000000c09947 */ /* 0x000fea0003800000 */
[----:B------:R-:W-:Y:S01]  /*2120*/  ISETP.GE.U32.AND P0, PT, R25, 0x4, PT ;  /* 0x000000041900780c */ /* 0x000fe20003f06070 */
[----:B------:R-:W-:Y:S01]  /*2130*/  BSSY.RECONVERGENT B1, `(.L_x_43) ;  /* 0x000001e000017945 */ /* 0x000fe20003800200 */
[----:B------:R-:W-:-:S04]  /*2140*/  LOP3.LUT R4, R4, 0x3, RZ, 0xc0, !PT ;  /* 0x0000000304047812 */ /* 0x000fc800078ec0ff */
[----:B------:R-:W-:-:S07]  /*2150*/  ISETP.NE.AND P1, PT, R4, RZ, PT ;  /* 0x000000ff0400720c */ /* 0x000fce0003f25270 */
[----:B------:R-:W-:Y:S06]  /*2160*/  @!P0 BRA `(.L_x_44) ;  /* 0x0000000000688947 */ /* 0x000fec0003800000 */
[----:B------:R-:W0:Y:S08]  /*2170*/  LDC.64 R6, c[0x0][0x398] ;  /* 0x0000e600ff067b82 */ /* 0x000e300000000a00 */
[----:B------:R-:W1:Y:S01]  /*2180*/  LDC.64 R8, c[0x0][0x380] ;  /* 0x0000e000ff087b82 */ /* 0x000e620000000a00 */
[----:B0-----:R-:W-:-:S07]  /*2190*/  IMAD.WIDE R10, R3, 0x4, R6 ;  /* 0x00000004030a7825 */ /* 0x001fce00078e0206 */
[----:B------:R-:W0:Y:S01]  /*21a0*/  LDC.64 R6, c[0x0][0x388] ;  /* 0x0000e200ff067b82 */ /* 0x000e220000000a00 */
[----:B------:R-:W0:Y:S04]  /*21b0*/  LDG.E R13, desc[UR36][R10.64] ;  /* 0x000000240a0d7981 */ /* 0x000e28000c1e1900 */
[----:B------:R-:W2:Y:S04]  /*21c0*/  LDG.E R15, desc[UR36][R10.64+0x4] ;  /* 0x000004240a0f7981 */ /* 0x000ea8000c1e1900 */
[----:B------:R-:W3:Y:S04]  /*21d0*/  LDG.E R17, desc[UR36][R10.64+0x8] ;  /* 0x000008240a117981 */ /* 0x000ee8000c1e1900 */
[----:B------:R-:W4:Y:S01]  /*21e0*/  LDG.E R19, desc[UR36][R10.64+0xc] ;  /* 0x00000c240a137981 */ /* 0x000f22000c1e1900 */
[----:B-1----:R-:W-:-:S05]  /*21f0*/  IMAD.WIDE R8, R3, 0x4, R8 ;  /* 0x0000000403087825 */ /* 0x002fca00078e0208 */
[----:B------:R-:W5:Y:S04]  /*2200*/  LDG.E R5, desc[UR36][R8.64] ;  /* 0x0000002408057981 */ /* 0x000f68000c1e1900 */
[----:B------:R-:W5:Y:S04]  /*2210*/  LDG.E R2, desc[UR36][R8.64+0x4] ;  /* 0x0000042408027981 */ /* 0x000f68000c1e1900 */
[----:B------:R-:W5:Y:S01]  /*2220*/  LDG.E R11, desc[UR36][R8.64+0x8] ;  /* 0x00000824080b7981 */ /* 0x000f62000c1e1900 */
[----:B0-----:R-:W-:-:S04]  /*2230*/  IMAD.WIDE R12, R13, 0x4, R6 ;  /* 0x000000040d0c7825 */ /* 0x001fc800078e0206 */
[--C-:B--2---:R-:W-:Y:S02]  /*2240*/  IMAD.WIDE R14, R15, 0x4, R6.reuse ;  /* 0x000000040f0e7825 */ /* 0x104fe400078e0206 */
[----:B------:R-:W5:Y:S02]  /*2250*/  LDG.E R12, desc[UR36][R12.64] ;  /* 0x000000240c0c7981 */ /* 0x000f64000c1e1900 */
[--C-:B---3--:R-:W-:Y:S02]  /*2260*/  IMAD.WIDE R16, R17, 0x4, R6.reuse ;  /* 0x0000000411107825 */ /* 0x108fe400078e0206 */
[----:B------:R-:W2:Y:S02]  /*2270*/  LDG.E R14, desc[UR36][R14.64] ;  /* 0x000000240e0e7981 */ /* 0x000ea4000c1e1900 */
[----:B----4-:R-:W-:Y:S02]  /*2280*/  IMAD.WIDE R6, R19, 0x4, R6 ;  /* 0x0000000413067825 */ /* 0x010fe400078e0206 */
[----:B------:R-:W3:Y:S04]  /*2290*/  LDG.E R16, desc[UR36][R16.64] ;  /* 0x0000002410107981 */ /* 0x000ee8000c1e1900 */
[----:B------:R-:W4:Y:S04]  /*22a0*/  LDG.E R19, desc[UR36][R8.64+0xc] ;  /* 0x00000c2408137981 */ /* 0x000f28000c1e1900 */
[----:B------:R-:W4:Y:S01]  /*22b0*/  LDG.E R6, desc[UR36][R6.64] ;  /* 0x0000002406067981 */ /* 0x000f22000c1e1900 */
[----:B------:R-:W-:Y:S01]  /*22c0*/  IADD3 R3, PT, PT, R3, 0x4, RZ ;  /* 0x0000000403037810 */ /* 0x000fe20007ffe0ff */
[----:B-----5:R-:W-:-:S04]  /*22d0*/  IMAD R5, R5, R12, R22 ;  /* 0x0000000c05057224 */ /* 0x020fc800078e0216 */
[----:B--2---:R-:W-:-:S04]  /*22e0*/  IMAD R2, R2, R14, R5 ;  /* 0x0000000e02027224 */ /* 0x004fc800078e0205 */
[----:B---3--:R-:W-:-:S04]  /*22f0*/  IMAD R2, R11, R16, R2 ;  /* 0x000000100b027224 */ /* 0x008fc800078e0202 */
[----:B----4-:R-:W-:-:S07]  /*2300*/  IMAD R22, R19, R6, R2 ;  /* 0x0000000613167224 */ /* 0x010fce00078e0202 */
.L_x_44:
[----:B------:R-:W-:Y:S05]  /*2310*/  BSYNC.RECONVERGENT B1 ;  /* 0x0000000000017941 */ /* 0x000fea0003800200 */
.L_x_43:
[----:B------:R-:W-:Y:S05]  /*2320*/  @!P1 BRA `(.L_x_37) ;  /* 0x00000000003c9947 */ /* 0x000fea0003800000 */
[----:B------:R-:W0:Y:S01]  /*2330*/  LDC.64 R10, c[0x0][0x398] ;  /* 0x0000e600ff0a7b82 */ /* 0x000e220000000a00 */
[----:B------:R-:W-:-:S07]  /*2340*/  IADD3 R2, PT, PT, -R4, RZ, RZ ;  /* 0x000000ff04027210 */ /* 0x000fce0007ffe1ff */
[----:B------:R-:W1:Y:S08]  /*2350*/  LDC.64 R12, c[0x0][0x380] ;  /* 0x0000e000ff0c7b82 */ /* 0x000e700000000a00 */
[----:B------:R-:W2:Y:S02]  /*2360*/  LDC.64 R14, c[0x0][0x388] ;  /* 0x0000e200ff0e7b82 */ /* 0x000ea40000000a00 */
.L_x_45:
[----:B0-----:R-:W-:-:S06]  /*2370*/  IMAD.WIDE R4, R3, 0x4, R10 ;  /* 0x0000000403047825 */ /* 0x001fcc00078e020a */
[----:B------:R-:W2:Y:S01]  /*2380*/  LDG.E R5, desc[UR36][R4.64] ;  /* 0x0000002404057981 */ /* 0x000ea2000c1e1900 */
[----:B-1----:R-:W-:-:S06]  /*2390*/  IMAD.WIDE R6, R3, 0x4, R12 ;  /* 0x0000000403067825 */ /* 0x002fcc00078e020c */
[----:B------:R-:W3:Y:S01]  /*23a0*/  LDG.E R7, desc[UR36][R6.64] ;  /* 0x0000002406077981 */ /* 0x000ee2000c1e1900 */
[----:B------:R-:W-:Y:S02]  /*23b0*/  VIADD R2, R2, 0x1 ;  /* 0x0000000102027836 */ /* 0x000fe40000000000 */
[----:B--2---:R-:W-:-:S06]  /*23c0*/  IMAD.WIDE R8, R5, 0x4, R14 ;  /* 0x0000000405087825 */ /* 0x004fcc00078e020e */
[----:B------:R-:W3:Y:S01]  /*23d0*/  LDG.E R8, desc[UR36][R8.64] ;  /* 0x0000002408087981 */ /* 0x000ee2000c1e1900 */
[----:B------:R-:W-:Y:S02]  /*23e0*/  ISETP.NE.AND P0, PT, R2, RZ, PT ;  /* 0x000000ff0200720c */ /* 0x000fe40003f05270 */
[----:B------:R-:W-:Y:S01]  /*23f0*/  IADD3 R3, PT, PT, R3, 0x1, RZ ;  /* 0x0000000103037810 */ /* 0x000fe20007ffe0ff */
[----:B---3--:R-:W-:-:S10]  /*2400*/  IMAD R22, R7, R8, R22 ;  /* 0x0000000807167224 */ /* 0x008fd400078e0216 */
[----:B------:R-:W-:Y:S05]  /*2410*/  @P0 BRA `(.L_x_45) ;  /* 0xfffffffc00d40947 */ /* 0x000fea000383ffff */
.L_x_37:
[----:B------:R-:W-:Y:S05]  /*2420*/  BSYNC.RECONVERGENT B0 ;  /* 0x0000000000007941 */ /* 0x000fea0003800200 */
.L_x_36:
[----:B------:R-:W0:Y:S02]  /*2430*/  LDC.64 R2, c[0x0][0x390] ;  /* 0x0000e400ff027b82 */ /* 0x000e240000000a00 */
[----:B0-----:R-:W-:-:S05]  /*2440*/  IMAD.WIDE.U32 R2, R0, 0x4, R2 ;  /* 0x0000000400027825 */ /* 0x001fca00078e0002 */
[----:B------:R-:W2:Y:S02]  /*2450*/  LDG.E R5, desc[UR36][R2.64] ;  /* 0x0000002402057981 */ /* 0x000ea4000c1e1900 */
[----:B--2---:R-:W-:-:S05]  /*2460*/  IADD3 R5, PT, PT, R5, R22, RZ ;  /* 0x0000001605057210 */ /* 0x004fca0007ffe0ff */
[----:B------:R-:W-:Y:S01]  /*2470*/  STG.E desc[UR36][R2.64], R5 ;  /* 0x0000000502007986 */ /* 0x000fe2000c101924 */
[----:B------:R-:W-:Y:S05]  /*2480*/  EXIT ;  /* 0x000000000000794d */ /* 0x000fea0003800000 */
.L_x_46:
[----:B------:R-:W-:-:S00]  /*2490*/  BRA `(.L_x_46) ;  /* 0xfffffffc00fc7947 */ /* 0x000fc0000383ffff */
[----:B------:R-:W-:-:S00]  /*24a0*/  NOP ;  /* 0x0000000000007918 */ /* 0x000fc00000000000 */
        /* <DEDUP_REMOVED lines=13> */
.L_x_47:


//--------------------- .nv.global.init           --------------------------
	.section	.nv.global.init,"aw",@progbits
.nv.global.init:
	.type		$str,@object
	.size		$str,(.L_0 - $str)
$str:
        /*0000*/ 	.byte	0x69, 0x6e, 0x73, 0x64, 0x65, 0x69, 0x20, 0x6b, 0x65, 0x72, 0x6e, 0x65, 0x6c, 0x2c, 0x20, 0x25
        /*0010*/ 	.byte	0x64, 0x20, 0x00
.L_0:


//--------------------- .nv.shared.reserved.0     --------------------------
	.section	.nv.shared.reserved.0,"aw",@nobits
	.weak		__nv_reservedSMEM_offset_0_alias
	.size		__nv_reservedSMEM_offset_0_alias, 0, 64
	.other		__nv_reservedSMEM_offset_0_alias,@"STO_CUDA_RESERVED_SHARED STV_DEFAULT"
__nv_reservedSMEM_offset_0_alias:
	.zero		0
	.zero		64


//--------------------- .nv.constant0._Z4kcsrPiS_S_S_S_i --------------------------
	.section	.nv.constant0._Z4kcsrPiS_S_S_S_i,"a",@progbits
	.sectionflags	@""
	.align	4
.nv.constant0._Z4kcsrPiS_S_S_S_i:
	.zero		940


//--------------------- SYMBOLS --------------------------

	.type		.nv.reservedSmem.offset0,@object
	.size		.nv.reservedSmem.offset0,0x4
	.type		vprintf,@function
